	.target	sm_100a

	.elftype	@"ET_EXEC"


//--------------------- .note.nv.tkinfo           --------------------------
	.section	.note.nv.tkinfo,"",@"SHT_NOTE"
	.sectionflags	@"SHF_NOTE_NV_TKINFO"
	.tkinfo
        /*0018*/ 	.word	0x00000002
        /*0030*/ 	.string	""
        /*0030*/ 	.string	"ptxas"
        /*0030*/ 	.string	"Cuda compilation tools, release 13.0, V13.0.88"
        /*0030*/ 	.string	"Build cuda_13.0.r13.0/compiler.36424714_0"
        /*0030*/ 	.string	"-arch sm_100a -m 64 "



//--------------------- .note.nv.cuinfo           --------------------------
	.section	.note.nv.cuinfo,"",@"SHT_NOTE"
	.sectionflags	@"SHF_NOTE_NV_CUINFO"
        /*0018*/ 	.short	0x0002
        /*001a*/ 	.short	0x0064
        /*001c*/ 	.short	0x0082
	.zero		2


//--------------------- .nv.info                  --------------------------
	.section	.nv.info,"",@"SHT_CUDA_INFO"
	.align	4


	//----- nvinfo : EIATTR_REGCOUNT
	.align		4
        /*0000*/ 	.byte	0x04, 0x2f
        /*0002*/ 	.short	(.L_19 - .L_18)
	.align		4
.L_18:
        /*0004*/ 	.word	index@(_ZN7cutlass13device_kernelINS_4gemm6kernel13GemmUniversalIN4cute5tupleIJiiiiEEENS1_10collective13CollectiveMmaINS1_35MainloopSm100TmaUmmaWarpSpecializedILi24ELi2ELi4ENS5_IJNS4_1CILi1EEESB_SB_EEEEENS5_IJNSA_ILi128EEESE_NSA_ILi32EEEEEENS_12float_e4m3_tENS5_IJlSB_lEEESH_SI_NS4_8TiledMMAINS4_8MMA_AtomIJNS4_10MMA_TraitsINS4_19SM100_MMA_F8F6F4_SSEJSH_SH_fSE_SE_NS4_17integral_constantINS4_4UMMA5MajorELSP_0EEESQ_NSN_INSO_7ScaleInELSR_0EEESS_EEEEEENS4_6LayoutISC_NS5_IJNSA_ILi0EEESW_SW_EEEEENS5_IJNS4_10UnderscoreESZ_SZ_EEEEENS4_13SM90_TMA_LOADENS4_14ComposedLayoutINS4_7SwizzleILi1ELi4ELi3EEENS4_18smem_ptr_flag_bitsILi8EEENSV_INS5_IJNSA_ILi8EEESF_EEENS5_IJSF_SB_EEEEEEEvNS4_8identityES12_S1C_vS1D_EENS_8epilogue10collective18CollectiveEpilogueINS1F_23Sm100TmaWarpSpecializedILi2ELi2ELi64ELb0ELb0EEEJSG_NS5_IJNSV_ISE_SB_EENSV_INSA_ILi64EEESB_EEEEESH_SI_SH_SI_NS1F_6fusion15FusionCallbacksIS1J_NS1O_17LinearCombinationISH_fSH_fLNS_15FloatRoundStyleE2EEESG_S1N_JEEENS4_5SM1004TMEM4LOAD26SM100_TMEM_LOAD_32dp32b64xES12_NS13_INS14_ILi2ELi4ELi3EEES17_NSV_INS5_IJS18_S1L_EEENS5_IJS1L_SB_EEEEEEENS4_39AutoVectorizingCopyWithAssumedAlignmentILi128EEENS4_14SM90_TMA_STOREES22_S24_S24_EEEvvEEEEvNT_6ParamsE)
        /*0008*/ 	.word	0x000000e0


	//----- nvinfo : EIATTR_FRAME_SIZE
	.align		4
.L_19:
        /*000c*/ 	.byte	0x04, 0x11
        /*000e*/ 	.short	(.L_21 - .L_20)
	.align		4
.L_20:
        /*0010*/ 	.word	index@($__internal_2_$__cuda_sm10x_tcgen05_guardrail_trap_unallocated_columns_being_dealloced)
        /*0014*/ 	.word	0x00000000


	//----- nvinfo : EIATTR_FRAME_SIZE
	.align		4
.L_21:
        /*0018*/ 	.byte	0x04, 0x11
        /*001a*/ 	.short	(.L_23 - .L_22)
	.align		4
.L_22:
        /*001c*/ 	.word	index@($__internal_1_$__cuda_sm10x_tcgen05_guardrail_trap_phase_invalid_during_alloc)
        /*0020*/ 	.word	0x00000000


	//----- nvinfo : EIATTR_FRAME_SIZE
	.align		4
.L_23:
        /*0024*/ 	.byte	0x04, 0x11
        /*0026*/ 	.short	(.L_25 - .L_24)
	.align		4
.L_24:
        /*0028*/ 	.word	index@($__internal_0_$__cuda_sm10x_tcgen05_guardrail_trap_col_being_dealloced_not_returned_by_alloc)
        /*002c*/ 	.word	0x00000000


	//----- nvinfo : EIATTR_FRAME_SIZE
	.align		4
.L_25:
        /*0030*/ 	.byte	0x04, 0x11
        /*0032*/ 	.short	(.L_27 - .L_26)
	.align		4
.L_26:
        /*0034*/ 	.word	index@(_ZN7cutlass13device_kernelINS_4gemm6kernel13GemmUniversalIN4cute5tupleIJiiiiEEENS1_10collective13CollectiveMmaINS1_35MainloopSm100TmaUmmaWarpSpecializedILi24ELi2ELi4ENS5_IJNS4_1CILi1EEESB_SB_EEEEENS5_IJNSA_ILi128EEESE_NSA_ILi32EEEEEENS_12float_e4m3_tENS5_IJlSB_lEEESH_SI_NS4_8TiledMMAINS4_8MMA_AtomIJNS4_10MMA_TraitsINS4_19SM100_MMA_F8F6F4_SSEJSH_SH_fSE_SE_NS4_17integral_constantINS4_4UMMA5MajorELSP_0EEESQ_NSN_INSO_7ScaleInELSR_0EEESS_EEEEEENS4_6LayoutISC_NS5_IJNSA_ILi0EEESW_SW_EEEEENS5_IJNS4_10UnderscoreESZ_SZ_EEEEENS4_13SM90_TMA_LOADENS4_14ComposedLayoutINS4_7SwizzleILi1ELi4ELi3EEENS4_18smem_ptr_flag_bitsILi8EEENSV_INS5_IJNSA_ILi8EEESF_EEENS5_IJSF_SB_EEEEEEEvNS4_8identityES12_S1C_vS1D_EENS_8epilogue10collective18CollectiveEpilogueINS1F_23Sm100TmaWarpSpecializedILi2ELi2ELi64ELb0ELb0EEEJSG_NS5_IJNSV_ISE_SB_EENSV_INSA_ILi64EEESB_EEEEESH_SI_SH_SI_NS1F_6fusion15FusionCallbacksIS1J_NS1O_17LinearCombinationISH_fSH_fLNS_15FloatRoundStyleE2EEESG_S1N_JEEENS4_5SM1004TMEM4LOAD26SM100_TMEM_LOAD_32dp32b64xES12_NS13_INS14_ILi2ELi4ELi3EEES17_NSV_INS5_IJS18_S1L_EEENS5_IJS1L_SB_EEEEEEENS4_39AutoVectorizingCopyWithAssumedAlignmentILi128EEENS4_14SM90_TMA_STOREES22_S24_S24_EEEvvEEEEvNT_6ParamsE)
        /*0038*/ 	.word	0x00000000


	//----- nvinfo : EIATTR_MIN_STACK_SIZE
	.align		4
.L_27:
        /*003c*/ 	.byte	0x04, 0x12
        /*003e*/ 	.short	(.L_29 - .L_28)
	.align		4
.L_28:
        /*0040*/ 	.word	index@(_ZN7cutlass13device_kernelINS_4gemm6kernel13GemmUniversalIN4cute5tupleIJiiiiEEENS1_10collective13CollectiveMmaINS1_35MainloopSm100TmaUmmaWarpSpecializedILi24ELi2ELi4ENS5_IJNS4_1CILi1EEESB_SB_EEEEENS5_IJNSA_ILi128EEESE_NSA_ILi32EEEEEENS_12float_e4m3_tENS5_IJlSB_lEEESH_SI_NS4_8TiledMMAINS4_8MMA_AtomIJNS4_10MMA_TraitsINS4_19SM100_MMA_F8F6F4_SSEJSH_SH_fSE_SE_NS4_17integral_constantINS4_4UMMA5MajorELSP_0EEESQ_NSN_INSO_7ScaleInELSR_0EEESS_EEEEEENS4_6LayoutISC_NS5_IJNSA_ILi0EEESW_SW_EEEEENS5_IJNS4_10UnderscoreESZ_SZ_EEEEENS4_13SM90_TMA_LOADENS4_14ComposedLayoutINS4_7SwizzleILi1ELi4ELi3EEENS4_18smem_ptr_flag_bitsILi8EEENSV_INS5_IJNSA_ILi8EEESF_EEENS5_IJSF_SB_EEEEEEEvNS4_8identityES12_S1C_vS1D_EENS_8epilogue10collective18CollectiveEpilogueINS1F_23Sm100TmaWarpSpecializedILi2ELi2ELi64ELb0ELb0EEEJSG_NS5_IJNSV_ISE_SB_EENSV_INSA_ILi64EEESB_EEEEESH_SI_SH_SI_NS1F_6fusion15FusionCallbacksIS1J_NS1O_17LinearCombinationISH_fSH_fLNS_15FloatRoundStyleE2EEESG_S1N_JEEENS4_5SM1004TMEM4LOAD26SM100_TMEM_LOAD_32dp32b64xES12_NS13_INS14_ILi2ELi4ELi3EEES17_NSV_INS5_IJS18_S1L_EEENS5_IJS1L_SB_EEEEEEENS4_39AutoVectorizingCopyWithAssumedAlignmentILi128EEENS4_14SM90_TMA_STOREES22_S24_S24_EEEvvEEEEvNT_6ParamsE)
        /*0044*/ 	.word	0x00000000
.L_29:


//--------------------- .nv.compat                --------------------------
	.section	.nv.compat,"",@"SHT_CUDA_COMPAT_INFO"
	.align	4
        /*0000*/ 	.byte	0x02, 0x09, 0x01, 0x00, 0x02, 0x02, 0x02, 0x00, 0x02, 0x05, 0x05, 0x00, 0x03, 0x07, 0x01, 0x01
        /*0010*/ 	.byte	0x02, 0x03, 0x01, 0x00, 0x02, 0x06, 0x01, 0x00, 0x04, 0x0b, 0x08, 0x00, 0x09, 0x00, 0x00, 0x00
        /*0020*/ 	.byte	0x00, 0x00, 0x00, 0x00


//--------------------- .nv.info._ZN7cutlass13device_kernelINS_4gemm6kernel13GemmUniversalIN4cute5tupleIJiiiiEEENS1_10collective13CollectiveMmaINS1_35MainloopSm100TmaUmmaWarpSpecializedILi24ELi2ELi4ENS5_IJNS4_1CILi1EEESB_SB_EEEEENS5_IJNSA_ILi128EEESE_NSA_ILi32EEEEEENS_12float_e4m3_tENS5_IJlSB_lEEESH_SI_NS4_8TiledMMAINS4_8MMA_AtomIJNS4_10MMA_TraitsINS4_19SM100_MMA_F8F6F4_SSEJSH_SH_fSE_SE_NS4_17integral_constantINS4_4UMMA5MajorELSP_0EEESQ_NSN_INSO_7ScaleInELSR_0EEESS_EEEEEENS4_6LayoutISC_NS5_IJNSA_ILi0EEESW_SW_EEEEENS5_IJNS4_10UnderscoreESZ_SZ_EEEEENS4_13SM90_TMA_LOADENS4_14ComposedLayoutINS4_7SwizzleILi1ELi4ELi3EEENS4_18smem_ptr_flag_bitsILi8EEENSV_INS5_IJNSA_ILi8EEESF_EEENS5_IJSF_SB_EEEEEEEvNS4_8identityES12_S1C_vS1D_EENS_8epilogue10collective18CollectiveEpilogueINS1F_23Sm100TmaWarpSpecializedILi2ELi2ELi64ELb0ELb0EEEJSG_NS5_IJNSV_ISE_SB_EENSV_INSA_ILi64EEESB_EEEEESH_SI_SH_SI_NS1F_6fusion15FusionCallbacksIS1J_NS1O_17LinearCombinationISH_fSH_fLNS_15FloatRoundStyleE2EEESG_S1N_JEEENS4_5SM1004TMEM4LOAD26SM100_TMEM_LOAD_32dp32b64xES12_NS13_INS14_ILi2ELi4ELi3EEES17_NSV_INS5_IJS18_S1L_EEENS5_IJS1L_SB_EEEEEEENS4_39AutoVectorizingCopyWithAssumedAlignmentILi128EEENS4_14SM90_TMA_STOREES22_S24_S24_EEEvvEEEEvNT_6ParamsE --------------------------
	.section	.nv.info._ZN7cutlass13device_kernelINS_4gemm6kernel13GemmUniversalIN4cute5tupleIJiiiiEEENS1_10collective13CollectiveMmaINS1_35MainloopSm100TmaUmmaWarpSpecializedILi24ELi2ELi4ENS5_IJNS4_1CILi1EEESB_SB_EEEEENS5_IJNSA_ILi128EEESE_NSA_ILi32EEEEEENS_12float_e4m3_tENS5_IJlSB_lEEESH_SI_NS4_8TiledMMAINS4_8MMA_AtomIJNS4_10MMA_TraitsINS4_19SM100_MMA_F8F6F4_SSEJSH_SH_fSE_SE_NS4_17integral_constantINS4_4UMMA5MajorELSP_0EEESQ_NSN_INSO_7ScaleInELSR_0EEESS_EEEEEENS4_6LayoutISC_NS5_IJNSA_ILi0EEESW_SW_EEEEENS5_IJNS4_10UnderscoreESZ_SZ_EEEEENS4_13SM90_TMA_LOADENS4_14ComposedLayoutINS4_7SwizzleILi1ELi4ELi3EEENS4_18smem_ptr_flag_bitsILi8EEENSV_INS5_IJNSA_ILi8EEESF_EEENS5_IJSF_SB_EEEEEEEvNS4_8identityES12_S1C_vS1D_EENS_8epilogue10collective18CollectiveEpilogueINS1F_23Sm100TmaWarpSpecializedILi2ELi2ELi64ELb0ELb0EEEJSG_NS5_IJNSV_ISE_SB_EENSV_INSA_ILi64EEESB_EEEEESH_SI_SH_SI_NS1F_6fusion15FusionCallbacksIS1J_NS1O_17LinearCombinationISH_fSH_fLNS_15FloatRoundStyleE2EEESG_S1N_JEEENS4_5SM1004TMEM4LOAD26SM100_TMEM_LOAD_32dp32b64xES12_NS13_INS14_ILi2ELi4ELi3EEES17_NSV_INS5_IJS18_S1L_EEENS5_IJS1L_SB_EEEEEEENS4_39AutoVectorizingCopyWithAssumedAlignmentILi128EEENS4_14SM90_TMA_STOREES22_S24_S24_EEEvvEEEEvNT_6ParamsE,"",@"SHT_CUDA_INFO"
	.sectionflags	@""
	.align	4


	//----- nvinfo : EIATTR_CUDA_API_VERSION
	.align		4
        /*0000*/ 	.byte	0x04, 0x37
        /*0002*/ 	.short	(.L_31 - .L_30)
.L_30:
        /*0004*/ 	.word	0x00000082


	//----- nvinfo : EIATTR_KPARAM_INFO
	.align		4
.L_31:
        /*0008*/ 	.byte	0x04, 0x17
        /*000a*/ 	.short	(.L_33 - .L_32)
.L_32:
        /*000c*/ 	.word	0x00000000
        /*0010*/ 	.short	0x0000
        /*0012*/ 	.short	0x0000
        /*0014*/ 	.byte	0x00, 0xf0, 0x01, 0x20


	//----- nvinfo : EIATTR_AT_ENTRY_FRAGMENTS
	.align		4
.L_33:
        /*0018*/ 	.byte	0x04, 0x4f
        /*001a*/ 	.short	(.L_35 - .L_34)


	//   ....[0]....
.L_34:
        /*001c*/ 	.word	0x00000006


	//----- nvinfo : EIATTR_RESERVED_SMEM_USED
	.align		4
.L_35:
        /*0020*/ 	.byte	0x01, 0x41
	.zero		2


	//----- nvinfo : EIATTR_SPARSE_MMA_MASK
	.align		4
        /*0024*/ 	.byte	0x03, 0x50
        /*0026*/ 	.short	0x0000


	//----- nvinfo : EIATTR_TCGEN05_1CTA_USED
	.align		4
        /*0028*/ 	.byte	0x01, 0x51
	.zero		2


	//----- nvinfo : EIATTR_MAXREG_COUNT
	.align		4
        /*002c*/ 	.byte	0x03, 0x1b
        /*002e*/ 	.short	0x00ff


	//----- nvinfo : EIATTR_NUM_BARRIERS
	.align		4
        /*0030*/ 	.byte	0x02, 0x4c
        /*0032*/ 	.byte	0x07
	.zero		1


	//----- nvinfo : EIATTR_EXTERNS
	.align		4
        /*0034*/ 	.byte	0x04, 0x0f
        /*0036*/ 	.short	(.L_37 - .L_36)


	//   ....[0]....
	.align		4
.L_36:
        /*0038*/ 	.word	index@(__assertfail)


	//----- nvinfo : EIATTR_MERCURY_ISA_VERSION
	.align		4
.L_37:
        /*003c*/ 	.byte	0x03, 0x5f
        /*003e*/ 	.short	0x0101


	//----- nvinfo : EIATTR_INT_WARP_WIDE_INSTR_OFFSETS
	.align		4
        /*0040*/ 	.byte	0x04, 0x31
        /*0042*/ 	.short	(.L_39 - .L_38)


	//   ....[0]....
.L_38:
        /*0044*/ 	.word	0x00002030


	//   ....[1]....
        /*0048*/ 	.word	0x00004470


	//   ....[2]....
        /*004c*/ 	.word	0x00004490


	//   ....[3]....
        /*0050*/ 	.word	0x000044c0


	//   ....[4]....
        /*0054*/ 	.word	0x00004df0


	//   ....[5]....
        /*0058*/ 	.word	0x00004e60


	//   ....[6]....
        /*005c*/ 	.word	0x00005040


	//   ....[7]....
        /*0060*/ 	.word	0x000051a0


	//----- nvinfo : EIATTR_COOP_GROUP_MASK_REGIDS
	.align		4
.L_39:
        /*0064*/ 	.byte	0x04, 0x29
        /*0066*/ 	.short	(.L_41 - .L_40)


	//   ....[0]....
.L_40:
        /*0068*/ 	.word	0xffffffff


	//   ....[1]....
        /*006c*/ 	.word	0xffffffff


	//   ....[2]....
        /*0070*/ 	.word	0xffffffff


	//   ....[3]....
        /*0074*/ 	.word	0xffffffff


	//   ....[4]....
        /*0078*/ 	.word	0xffffffff


	//   ....[5]....
        /*007c*/ 	.word	0xffffffff


	//   ....[6]....
        /*0080*/ 	.word	0xffffffff


	//   ....[7]....
        /*0084*/ 	.word	0xffffffff


	//   ....[8]....
        /*0088*/ 	.word	0xffffffff


	//   ....[9]....
        /*008c*/ 	.word	0xffffffff


	//   ....[10]....
        /*0090*/ 	.word	0xffffffff


	//   ....[11]....
        /*0094*/ 	.word	0xffffffff


	//   ....[12]....
        /*0098*/ 	.word	0xffffffff


	//----- nvinfo : EIATTR_COOP_GROUP_INSTR_OFFSETS
	.align		4
.L_41:
        /*009c*/ 	.byte	0x04, 0x28
        /*009e*/ 	.short	(.L_43 - .L_42)


	//   ....[0]....
.L_42:
        /*00a0*/ 	.word	0x00000090


	//   ....[1]....
        /*00a4*/ 	.word	0x000004d0


	//   ....[2]....
        /*00a8*/ 	.word	0x000008f0


	//   ....[3]....
        /*00ac*/ 	.word	0x00000a50


	//   ....[4]....
        /*00b0*/ 	.word	0x00000b50


	//   ....[5]....
        /*00b4*/ 	.word	0x00000cc0


	//   ....[6]....
        /*00b8*/ 	.word	0x00000e60


	//   ....[7]....
        /*00bc*/ 	.word	0x00001f10


	//   ....[8]....
        /*00c0*/ 	.word	0x00003830


	//   ....[9]....
        /*00c4*/ 	.word	0x00003a40


	//   ....[10]....
        /*00c8*/ 	.word	0x00003a70


	//   ....[11]....
        /*00cc*/ 	.word	0x00004350


	//   ....[12]....
        /*00d0*/ 	.word	0x00004580


	//----- nvinfo : EIATTR_VRC_CTA_INIT_COUNT
	.align		4
.L_43:
        /*00d4*/ 	.byte	0x02, 0x4a
        /*00d6*/ 	.byte	0x80
	.zero		1


	//----- nvinfo : EIATTR_SYSCALL_OFFSETS
	.align		4
        /*00d8*/ 	.byte	0x04, 0x46
        /*00da*/ 	.short	(.L_45 - .L_44)


	//   ....[0]....
.L_44:
        /*00dc*/ 	.word	0x00005bd0


	//   ....[1]....
        /*00e0*/ 	.word	0x00005d10


	//   ....[2]....
        /*00e4*/ 	.word	0x00006570


	//   ....[3]....
        /*00e8*/ 	.word	0x00007b80


	//----- nvinfo : EIATTR_MBARRIER_INSTR_OFFSETS
	.align		4
.L_45:
        /*00ec*/ 	.byte	0x04, 0x39
        /*00ee*/ 	.short	(.L_47 - .L_46)


	//   ....[0]....
.L_46:
        /*00f0*/ 	.word	0x000005d0
        /*00f4*/ 	.word	0x000000ff
        /*00f8*/ 	.word	0x00000000
        /*00fc*/ 	.short	0x0100
        /*00fe*/ 	.byte	0x05
	.zero		1


	//   ....[1]....
        /*0100*/ 	.word	0x000005e0
        /*0104*/ 	.word	0x000000ff
        /*0108*/ 	.word	0x000000c0
        /*010c*/ 	.short	0x0100
        /*010e*/ 	.byte	0x05
	.zero		1


	//   ....[2]....
        /*0110*/ 	.word	0x000005f0
        /*0114*/ 	.word	0x000000ff
        /*0118*/ 	.word	0x00000008
        /*011c*/ 	.short	0x0100
        /*011e*/ 	.byte	0x05
	.zero		1


	//   ....[3]....
        /*0120*/ 	.word	0x00000600
        /*0124*/ 	.word	0x000000ff
        /*0128*/ 	.word	0x000000c8
        /*012c*/ 	.short	0x0100
        /*012e*/ 	.byte	0x05
	.zero		1


	//   ....[4]....
        /*0130*/ 	.word	0x00000610
        /*0134*/ 	.word	0x000000ff
        /*0138*/ 	.word	0x00000010
        /*013c*/ 	.short	0x0100
        /*013e*/ 	.byte	0x05
	.zero		1


	//   ....[5]....
        /*0140*/ 	.word	0x00000620
        /*0144*/ 	.word	0x000000ff
        /*0148*/ 	.word	0x000000d0
        /*014c*/ 	.short	0x0100
        /*014e*/ 	.byte	0x05
	.zero		1


	//   ....[6]....
        /*0150*/ 	.word	0x00000630
        /*0154*/ 	.word	0x000000ff
        /*0158*/ 	.word	0x00000018
        /*015c*/ 	.short	0x0100
        /*015e*/ 	.byte	0x05
	.zero		1


	//   ....[7]....
        /*0160*/ 	.word	0x00000640
        /*0164*/ 	.word	0x000000ff
        /*0168*/ 	.word	0x000000d8
        /*016c*/ 	.short	0x0100
        /*016e*/ 	.byte	0x05
	.zero		1


	//   ....[8]....
        /*0170*/ 	.word	0x00000650
        /*0174*/ 	.word	0x000000ff
        /*0178*/ 	.word	0x00000020
        /*017c*/ 	.short	0x0100
        /*017e*/ 	.byte	0x05
	.zero		1


	//   ....[9]....
        /*0180*/ 	.word	0x00000660
        /*0184*/ 	.word	0x000000ff
        /*0188*/ 	.word	0x000000e0
        /*018c*/ 	.short	0x0100
        /*018e*/ 	.byte	0x05
	.zero		1


	//   ....[10]....
        /*0190*/ 	.word	0x00000670
        /*0194*/ 	.word	0x000000ff
        /*0198*/ 	.word	0x00000028
        /*019c*/ 	.short	0x0100
        /*019e*/ 	.byte	0x05
	.zero		1


	//   ....[11]....
        /*01a0*/ 	.word	0x00000680
        /*01a4*/ 	.word	0x000000ff
        /*01a8*/ 	.word	0x000000e8
        /*01ac*/ 	.short	0x0100
        /*01ae*/ 	.byte	0x05
	.zero		1


	//   ....[12]....
        /*01b0*/ 	.word	0x00000690
        /*01b4*/ 	.word	0x000000ff
        /*01b8*/ 	.word	0x00000030
        /*01bc*/ 	.short	0x0100
        /*01be*/ 	.byte	0x05
	.zero		1


	//   ....[13]....
        /*01c0*/ 	.word	0x000006a0
        /*01c4*/ 	.word	0x000000ff
        /*01c8*/ 	.word	0x000000f0
        /*01cc*/ 	.short	0x0100
        /*01ce*/ 	.byte	0x05
	.zero		1


	//   ....[14]....
        /*01d0*/ 	.word	0x000006b0
        /*01d4*/ 	.word	0x000000ff
        /*01d8*/ 	.word	0x00000038
        /*01dc*/ 	.short	0x0100
        /*01de*/ 	.byte	0x05
	.zero		1


	//   ....[15]....
        /*01e0*/ 	.word	0x000006c0
        /*01e4*/ 	.word	0x000000ff
        /*01e8*/ 	.word	0x000000f8
        /*01ec*/ 	.short	0x0100
        /*01ee*/ 	.byte	0x05
	.zero		1


	//   ....[16]....
        /*01f0*/ 	.word	0x000006d0
        /*01f4*/ 	.word	0x000000ff
        /*01f8*/ 	.word	0x00000040
        /*01fc*/ 	.short	0x0100
        /*01fe*/ 	.byte	0x05
	.zero		1


	//   ....[17]....
        /*0200*/ 	.word	0x000006e0
        /*0204*/ 	.word	0x000000ff
        /*0208*/ 	.word	0x00000100
        /*020c*/ 	.short	0x0100
        /*020e*/ 	.byte	0x05
	.zero		1


	//   ....[18]....
        /*0210*/ 	.word	0x000006f0
        /*0214*/ 	.word	0x000000ff
        /*0218*/ 	.word	0x00000048
        /*021c*/ 	.short	0x0100
        /*021e*/ 	.byte	0x05
	.zero		1


	//   ....[19]....
        /*0220*/ 	.word	0x00000700
        /*0224*/ 	.word	0x000000ff
        /*0228*/ 	.word	0x00000108
        /*022c*/ 	.short	0x0100
        /*022e*/ 	.byte	0x05
	.zero		1


	//   ....[20]....
        /*0230*/ 	.word	0x00000710
        /*0234*/ 	.word	0x000000ff
        /*0238*/ 	.word	0x00000050
        /*023c*/ 	.short	0x0100
        /*023e*/ 	.byte	0x05
	.zero		1


	//   ....[21]....
        /*0240*/ 	.word	0x00000720
        /*0244*/ 	.word	0x000000ff
        /*0248*/ 	.word	0x00000110
        /*024c*/ 	.short	0x0100
        /*024e*/ 	.byte	0x05
	.zero		1


	//   ....[22]....
        /*0250*/ 	.word	0x00000730
        /*0254*/ 	.word	0x000000ff
        /*0258*/ 	.word	0x00000058
        /*025c*/ 	.short	0x0100
        /*025e*/ 	.byte	0x05
	.zero		1


	//   ....[23]....
        /*0260*/ 	.word	0x00000740
        /*0264*/ 	.word	0x000000ff
        /*0268*/ 	.word	0x00000118
        /*026c*/ 	.short	0x0100
        /*026e*/ 	.byte	0x05
	.zero		1


	//   ....[24]....
        /*0270*/ 	.word	0x00000750
        /*0274*/ 	.word	0x000000ff
        /*0278*/ 	.word	0x00000060
        /*027c*/ 	.short	0x0100
        /*027e*/ 	.byte	0x05
	.zero		1


	//   ....[25]....
        /*0280*/ 	.word	0x00000760
        /*0284*/ 	.word	0x000000ff
        /*0288*/ 	.word	0x00000120
        /*028c*/ 	.short	0x0100
        /*028e*/ 	.byte	0x05
	.zero		1


	//   ....[26]....
        /*0290*/ 	.word	0x00000770
        /*0294*/ 	.word	0x000000ff
        /*0298*/ 	.word	0x00000068
        /*029c*/ 	.short	0x0100
        /*029e*/ 	.byte	0x05
	.zero		1


	//   ....[27]....
        /*02a0*/ 	.word	0x00000780
        /*02a4*/ 	.word	0x000000ff
        /*02a8*/ 	.word	0x00000128
        /*02ac*/ 	.short	0x0100
        /*02ae*/ 	.byte	0x05
	.zero		1


	//   ....[28]....
        /*02b0*/ 	.word	0x00000790
        /*02b4*/ 	.word	0x000000ff
        /*02b8*/ 	.word	0x00000070
        /*02bc*/ 	.short	0x0100
        /*02be*/ 	.byte	0x05
	.zero		1


	//   ....[29]....
        /*02c0*/ 	.word	0x000007a0
        /*02c4*/ 	.word	0x000000ff
        /*02c8*/ 	.word	0x00000130
        /*02cc*/ 	.short	0x0100
        /*02ce*/ 	.byte	0x05
	.zero		1


	//   ....[30]....
        /*02d0*/ 	.word	0x000007b0
        /*02d4*/ 	.word	0x000000ff
        /*02d8*/ 	.word	0x00000078
        /*02dc*/ 	.short	0x0100
        /*02de*/ 	.byte	0x05
	.zero		1


	//   ....[31]....
        /*02e0*/ 	.word	0x000007c0
        /*02e4*/ 	.word	0x000000ff
        /*02e8*/ 	.word	0x00000138
        /*02ec*/ 	.short	0x0100
        /*02ee*/ 	.byte	0x05
	.zero		1


	//   ....[32]....
        /*02f0*/ 	.word	0x000007d0
        /*02f4*/ 	.word	0x000000ff
        /*02f8*/ 	.word	0x00000080
        /*02fc*/ 	.short	0x0100
        /*02fe*/ 	.byte	0x05
	.zero		1


	//   ....[33]....
        /*0300*/ 	.word	0x000007e0
        /*0304*/ 	.word	0x000000ff
        /*0308*/ 	.word	0x00000140
        /*030c*/ 	.short	0x0100
        /*030e*/ 	.byte	0x05
	.zero		1


	//   ....[34]....
        /*0310*/ 	.word	0x000007f0
        /*0314*/ 	.word	0x000000ff
        /*0318*/ 	.word	0x00000088
        /*031c*/ 	.short	0x0100
        /*031e*/ 	.byte	0x05
	.zero		1


	//   ....[35]....
        /*0320*/ 	.word	0x00000800
        /*0324*/ 	.word	0x000000ff
        /*0328*/ 	.word	0x00000148
        /*032c*/ 	.short	0x0100
        /*032e*/ 	.byte	0x05
	.zero		1


	//   ....[36]....
        /*0330*/ 	.word	0x00000810
        /*0334*/ 	.word	0x000000ff
        /*0338*/ 	.word	0x00000090
        /*033c*/ 	.short	0x0100
        /*033e*/ 	.byte	0x05
	.zero		1


	//   ....[37]....
        /*0340*/ 	.word	0x00000820
        /*0344*/ 	.word	0x000000ff
        /*0348*/ 	.word	0x00000150
        /*034c*/ 	.short	0x0100
        /*034e*/ 	.byte	0x05
	.zero		1


	//   ....[38]....
        /*0350*/ 	.word	0x00000830
        /*0354*/ 	.word	0x000000ff
        /*0358*/ 	.word	0x00000098
        /*035c*/ 	.short	0x0100
        /*035e*/ 	.byte	0x05
	.zero		1


	//   ....[39]....
        /*0360*/ 	.word	0x00000840
        /*0364*/ 	.word	0x000000ff
        /*0368*/ 	.word	0x00000158
        /*036c*/ 	.short	0x0100
        /*036e*/ 	.byte	0x05
	.zero		1


	//   ....[40]....
        /*0370*/ 	.word	0x00000850
        /*0374*/ 	.word	0x000000ff
        /*0378*/ 	.word	0x000000a0
        /*037c*/ 	.short	0x0100
        /*037e*/ 	.byte	0x05
	.zero		1


	//   ....[41]....
        /*0380*/ 	.word	0x00000860
        /*0384*/ 	.word	0x000000ff
        /*0388*/ 	.word	0x00000160
        /*038c*/ 	.short	0x0100
        /*038e*/ 	.byte	0x05
	.zero		1


	//   ....[42]....
        /*0390*/ 	.word	0x00000870
        /*0394*/ 	.word	0x000000ff
        /*0398*/ 	.word	0x000000a8
        /*039c*/ 	.short	0x0100
        /*039e*/ 	.byte	0x05
	.zero		1


	//   ....[43]....
        /*03a0*/ 	.word	0x00000880
        /*03a4*/ 	.word	0x000000ff
        /*03a8*/ 	.word	0x00000168
        /*03ac*/ 	.short	0x0100
        /*03ae*/ 	.byte	0x05
	.zero		1


	//   ....[44]....
        /*03b0*/ 	.word	0x00000890
        /*03b4*/ 	.word	0x000000ff
        /*03b8*/ 	.word	0x000000b0
        /*03bc*/ 	.short	0x0100
        /*03be*/ 	.byte	0x05
	.zero		1


	//   ....[45]....
        /*03c0*/ 	.word	0x000008a0
        /*03c4*/ 	.word	0x000000ff
        /*03c8*/ 	.word	0x00000170
        /*03cc*/ 	.short	0x0100
        /*03ce*/ 	.byte	0x05
	.zero		1


	//   ....[46]....
        /*03d0*/ 	.word	0x000008b0
        /*03d4*/ 	.word	0x000000ff
        /*03d8*/ 	.word	0x000000b8
        /*03dc*/ 	.short	0x0100
        /*03de*/ 	.byte	0x05
	.zero		1


	//   ....[47]....
        /*03e0*/ 	.word	0x000008c0
        /*03e4*/ 	.word	0x000000ff
        /*03e8*/ 	.word	0x00000178
        /*03ec*/ 	.short	0x0100
        /*03ee*/ 	.byte	0x05
	.zero		1


	//   ....[48]....
        /*03f0*/ 	.word	0x00000a00
        /*03f4*/ 	.word	0x000000ff
        /*03f8*/ 	.word	0x00000180
        /*03fc*/ 	.short	0x0100
        /*03fe*/ 	.byte	0x07
	.zero		1


	//   ....[49]....
        /*0400*/ 	.word	0x00000a10
        /*0404*/ 	.word	0x000000ff
        /*0408*/ 	.word	0x00000190
        /*040c*/ 	.short	0x0100
        /*040e*/ 	.byte	0x07
	.zero		1


	//   ....[50]....
        /*0410*/ 	.word	0x00000a20
        /*0414*/ 	.word	0x000000ff
        /*0418*/ 	.word	0x00000188
        /*041c*/ 	.short	0x0100
        /*041e*/ 	.byte	0x07
	.zero		1


	//   ....[51]....
        /*0420*/ 	.word	0x00000a30
        /*0424*/ 	.word	0x000000ff
        /*0428*/ 	.word	0x00000198
        /*042c*/ 	.short	0x0100
        /*042e*/ 	.byte	0x07
	.zero		1


	//   ....[52]....
        /*0430*/ 	.word	0x00000b20
        /*0434*/ 	.word	0x000000ff
        /*0438*/ 	.word	0x000001a0
        /*043c*/ 	.short	0x0100
        /*043e*/ 	.byte	0x05
	.zero		1


	//   ....[53]....
        /*0440*/ 	.word	0x00000b30
        /*0444*/ 	.word	0x000000ff
        /*0448*/ 	.word	0x000001a8
        /*044c*/ 	.short	0x0100
        /*044e*/ 	.byte	0x05
	.zero		1


	//   ....[54]....
        /*0450*/ 	.word	0x00000c70
        /*0454*/ 	.word	0x000000ff
        /*0458*/ 	.word	0x000001b0
        /*045c*/ 	.short	0x0100
        /*045e*/ 	.byte	0x05
	.zero		1


	//   ....[55]....
        /*0460*/ 	.word	0x00000c80
        /*0464*/ 	.word	0x000000ff
        /*0468*/ 	.word	0x000001c0
        /*046c*/ 	.short	0x0100
        /*046e*/ 	.byte	0x05
	.zero		1


	//   ....[56]....
        /*0470*/ 	.word	0x00000c90
        /*0474*/ 	.word	0x000000ff
        /*0478*/ 	.word	0x000001b8
        /*047c*/ 	.short	0x0100
        /*047e*/ 	.byte	0x05
	.zero		1


	//   ....[57]....
        /*0480*/ 	.word	0x00000ca0
        /*0484*/ 	.word	0x000000ff
        /*0488*/ 	.word	0x000001c8
        /*048c*/ 	.short	0x0100
        /*048e*/ 	.byte	0x05
	.zero		1


	//   ....[58]....
        /*0490*/ 	.word	0x00000dd0
        /*0494*/ 	.word	0x000000ff
        /*0498*/ 	.word	0x000001d0
        /*049c*/ 	.short	0x0100
        /*049e*/ 	.byte	0x07
	.zero		1


	//   ....[59]....
        /*04a0*/ 	.word	0x00000de0
        /*04a4*/ 	.word	0x000000ff
        /*04a8*/ 	.word	0x000001f0
        /*04ac*/ 	.short	0x0100
        /*04ae*/ 	.byte	0x07
	.zero		1


	//   ....[60]....
        /*04b0*/ 	.word	0x00000df0
        /*04b4*/ 	.word	0x000000ff
        /*04b8*/ 	.word	0x000001d8
        /*04bc*/ 	.short	0x0100
        /*04be*/ 	.byte	0x07
	.zero		1


	//   ....[61]....
        /*04c0*/ 	.word	0x00000e00
        /*04c4*/ 	.word	0x000000ff
        /*04c8*/ 	.word	0x000001f8
        /*04cc*/ 	.short	0x0100
        /*04ce*/ 	.byte	0x07
	.zero		1


	//   ....[62]....
        /*04d0*/ 	.word	0x00000e10
        /*04d4*/ 	.word	0x000000ff
        /*04d8*/ 	.word	0x000001e0
        /*04dc*/ 	.short	0x0100
        /*04de*/ 	.byte	0x07
	.zero		1


	//   ....[63]....
        /*04e0*/ 	.word	0x00000e20
        /*04e4*/ 	.word	0x000000ff
        /*04e8*/ 	.word	0x00000200
        /*04ec*/ 	.short	0x0100
        /*04ee*/ 	.byte	0x07
	.zero		1


	//   ....[64]....
        /*04f0*/ 	.word	0x00000e30
        /*04f4*/ 	.word	0x000000ff
        /*04f8*/ 	.word	0x000001e8
        /*04fc*/ 	.short	0x0100
        /*04fe*/ 	.byte	0x07
	.zero		1


	//   ....[65]....
        /*0500*/ 	.word	0x00000e40
        /*0504*/ 	.word	0x000000ff
        /*0508*/ 	.word	0x00000208
        /*050c*/ 	.short	0x0100
        /*050e*/ 	.byte	0x07
	.zero		1


	//   ....[66]....
        /*0510*/ 	.word	0x00000f30
        /*0514*/ 	.word	0x000000ff
        /*0518*/ 	.word	0x00000210
        /*051c*/ 	.short	0x0100
        /*051e*/ 	.byte	0x05
	.zero		1


	//   ....[67]....
        /*0520*/ 	.word	0x00000f40
        /*0524*/ 	.word	0x000000ff
        /*0528*/ 	.word	0x00000220
        /*052c*/ 	.short	0x0100
        /*052e*/ 	.byte	0x05
	.zero		1


	//   ....[68]....
        /*0530*/ 	.word	0x00000f50
        /*0534*/ 	.word	0x000000ff
        /*0538*/ 	.word	0x00000218
        /*053c*/ 	.short	0x0100
        /*053e*/ 	.byte	0x05
	.zero		1


	//   ....[69]....
        /*0540*/ 	.word	0x00000f60
        /*0544*/ 	.word	0x000000ff
        /*0548*/ 	.word	0x00000228
        /*054c*/ 	.short	0x0100
        /*054e*/ 	.byte	0x05
	.zero		1


	//   ....[70]....
        /*0550*/ 	.word	0x00001830
        /*0554*/ 	.word	0x00000003
        /*0558*/ 	.word	0x00000220
        /*055c*/ 	.short	0x010a
        /*055e*/ 	.byte	0xff
	.zero		1


	//   ....[71]....
        /*0560*/ 	.word	0x00001860
        /*0564*/ 	.word	0x00000003
        /*0568*/ 	.word	0x00000210
        /*056c*/ 	.short	0x0101
        /*056e*/ 	.byte	0xff
	.zero		1


	//   ....[72]....
        /*0570*/ 	.word	0x00001930
        /*0574*/ 	.word	0x000000ff
        /*0578*/ 	.word	0x000000c0
        /*057c*/ 	.short	0x010a
        /*057e*/ 	.byte	0x08
	.zero		1


	//   ....[73]....
        /*0580*/ 	.word	0x000019d0
        /*0584*/ 	.word	0x000000ff
        /*0588*/ 	.word	0x000000c0
        /*058c*/ 	.short	0x010a
        /*058e*/ 	.byte	0x21
	.zero		1


	//   ....[74]....
        /*0590*/ 	.word	0x00001b30
        /*0594*/ 	.word	0x000000ff
        /*0598*/ 	.word	0x000000c0
        /*059c*/ 	.short	0x010a
        /*059e*/ 	.byte	0x08
	.zero		1


	//   ....[75]....
        /*05a0*/ 	.word	0x00001c20
        /*05a4*/ 	.word	0x000000ff
        /*05a8*/ 	.word	0x000001a8
        /*05ac*/ 	.short	0x0101
        /*05ae*/ 	.byte	0x04
	.zero		1


	//   ....[76]....
        /*05b0*/ 	.word	0x00001c40
        /*05b4*/ 	.word	0x000000ff
        /*05b8*/ 	.word	0x000000c0
        /*05bc*/ 	.short	0x010a
        /*05be*/ 	.byte	0x08
	.zero		1


	//   ....[77]....
        /*05c0*/ 	.word	0x00001cc0
        /*05c4*/ 	.word	0x000000ff
        /*05c8*/ 	.word	0x000000c0
        /*05cc*/ 	.short	0x010a
        /*05ce*/ 	.byte	0x11
	.zero		1


	//   ....[78]....
        /*05d0*/ 	.word	0x00001e20
        /*05d4*/ 	.word	0x000000ff
        /*05d8*/ 	.word	0x000000c0
        /*05dc*/ 	.short	0x010a
        /*05de*/ 	.byte	0x08
	.zero		1


	//   ....[79]....
        /*05e0*/ 	.word	0x00001f40
        /*05e4*/ 	.word	0x00000002
        /*05e8*/ 	.word	0x000001b0
        /*05ec*/ 	.short	0x010a
        /*05ee*/ 	.byte	0xff
	.zero		1


	//   ....[80]....
        /*05f0*/ 	.word	0x00002000
        /*05f4*/ 	.word	0x00000002
        /*05f8*/ 	.word	0x00000000
        /*05fc*/ 	.short	0x0101
        /*05fe*/ 	.byte	0xff
	.zero		1


	//   ....[81]....
        /*0600*/ 	.word	0x00002560
        /*0604*/ 	.word	0x000000ff
        /*0608*/ 	.word	0x00000000
        /*060c*/ 	.short	0x010a
        /*060e*/ 	.byte	0x05
	.zero		1


	//   ....[82]....
        /*0610*/ 	.word	0x000025f0
        /*0614*/ 	.word	0x000000ff
        /*0618*/ 	.word	0x00000000
        /*061c*/ 	.short	0x010a
        /*061e*/ 	.byte	0x05
	.zero		1


	//   ....[83]....
        /*0620*/ 	.word	0x00002680
        /*0624*/ 	.word	0x000000ff
        /*0628*/ 	.word	0x00000000
        /*062c*/ 	.short	0x010a
        /*062e*/ 	.byte	0x05
	.zero		1


	//   ....[84]....
        /*0630*/ 	.word	0x00002710
        /*0634*/ 	.word	0x000000ff
        /*0638*/ 	.word	0x00000000
        /*063c*/ 	.short	0x010a
        /*063e*/ 	.byte	0x05
	.zero		1


	//   ....[85]....
        /*0640*/ 	.word	0x000027a0
        /*0644*/ 	.word	0x000000ff
        /*0648*/ 	.word	0x00000000
        /*064c*/ 	.short	0x010a
        /*064e*/ 	.byte	0x05
	.zero		1


	//   ....[86]....
        /*0650*/ 	.word	0x00002830
        /*0654*/ 	.word	0x000000ff
        /*0658*/ 	.word	0x00000000
        /*065c*/ 	.short	0x010a
        /*065e*/ 	.byte	0x05
	.zero		1


	//   ....[87]....
        /*0660*/ 	.word	0x000028c0
        /*0664*/ 	.word	0x000000ff
        /*0668*/ 	.word	0x00000000
        /*066c*/ 	.short	0x010a
        /*066e*/ 	.byte	0x05
	.zero		1


	//   ....[88]....
        /*0670*/ 	.word	0x00002950
        /*0674*/ 	.word	0x000000ff
        /*0678*/ 	.word	0x00000000
        /*067c*/ 	.short	0x010a
        /*067e*/ 	.byte	0x05
	.zero		1


	//   ....[89]....
        /*0680*/ 	.word	0x000029e0
        /*0684*/ 	.word	0x000000ff
        /*0688*/ 	.word	0x00000000
        /*068c*/ 	.short	0x010a
        /*068e*/ 	.byte	0x05
	.zero		1


	//   ....[90]....
        /*0690*/ 	.word	0x00002a70
        /*0694*/ 	.word	0x000000ff
        /*0698*/ 	.word	0x00000000
        /*069c*/ 	.short	0x010a
        /*069e*/ 	.byte	0x05
	.zero		1


	//   ....[91]....
        /*06a0*/ 	.word	0x00002b00
        /*06a4*/ 	.word	0x000000ff
        /*06a8*/ 	.word	0x00000000
        /*06ac*/ 	.short	0x010a
        /*06ae*/ 	.byte	0x05
	.zero		1


	//   ....[92]....
        /*06b0*/ 	.word	0x00002b90
        /*06b4*/ 	.word	0x000000ff
        /*06b8*/ 	.word	0x00000000
        /*06bc*/ 	.short	0x010a
        /*06be*/ 	.byte	0x05
	.zero		1


	//   ....[93]....
        /*06c0*/ 	.word	0x00002c20
        /*06c4*/ 	.word	0x000000ff
        /*06c8*/ 	.word	0x00000000
        /*06cc*/ 	.short	0x010a
        /*06ce*/ 	.byte	0x05
	.zero		1


	//   ....[94]....
        /*06d0*/ 	.word	0x00002cb0
        /*06d4*/ 	.word	0x000000ff
        /*06d8*/ 	.word	0x00000000
        /*06dc*/ 	.short	0x010a
        /*06de*/ 	.byte	0x05
	.zero		1


	//   ....[95]....
        /*06e0*/ 	.word	0x00002d40
        /*06e4*/ 	.word	0x000000ff
        /*06e8*/ 	.word	0x00000000
        /*06ec*/ 	.short	0x010a
        /*06ee*/ 	.byte	0x05
	.zero		1


	//   ....[96]....
        /*06f0*/ 	.word	0x00002dd0
        /*06f4*/ 	.word	0x000000ff
        /*06f8*/ 	.word	0x00000000
        /*06fc*/ 	.short	0x010a
        /*06fe*/ 	.byte	0x05
	.zero		1


	//   ....[97]....
        /*0700*/ 	.word	0x00002e60
        /*0704*/ 	.word	0x000000ff
        /*0708*/ 	.word	0x00000000
        /*070c*/ 	.short	0x010a
        /*070e*/ 	.byte	0x05
	.zero		1


	//   ....[98]....
        /*0710*/ 	.word	0x00002ef0
        /*0714*/ 	.word	0x000000ff
        /*0718*/ 	.word	0x00000000
        /*071c*/ 	.short	0x010a
        /*071e*/ 	.byte	0x05
	.zero		1


	//   ....[99]....
        /*0720*/ 	.word	0x00002f80
        /*0724*/ 	.word	0x000000ff
        /*0728*/ 	.word	0x00000000
        /*072c*/ 	.short	0x010a
        /*072e*/ 	.byte	0x05
	.zero		1


	//   ....[100]....
        /*0730*/ 	.word	0x00003010
        /*0734*/ 	.word	0x000000ff
        /*0738*/ 	.word	0x00000000
        /*073c*/ 	.short	0x010a
        /*073e*/ 	.byte	0x05
	.zero		1


	//   ....[101]....
        /*0740*/ 	.word	0x000030a0
        /*0744*/ 	.word	0x000000ff
        /*0748*/ 	.word	0x00000000
        /*074c*/ 	.short	0x010a
        /*074e*/ 	.byte	0x05
	.zero		1


	//   ....[102]....
        /*0750*/ 	.word	0x00003130
        /*0754*/ 	.word	0x000000ff
        /*0758*/ 	.word	0x00000000
        /*075c*/ 	.short	0x010a
        /*075e*/ 	.byte	0x05
	.zero		1


	//   ....[103]....
        /*0760*/ 	.word	0x000031c0
        /*0764*/ 	.word	0x000000ff
        /*0768*/ 	.word	0x00000000
        /*076c*/ 	.short	0x010a
        /*076e*/ 	.byte	0x05
	.zero		1


	//   ....[104]....
        /*0770*/ 	.word	0x00003260
        /*0774*/ 	.word	0x00000000
        /*0778*/ 	.word	0x00000000
        /*077c*/ 	.short	0x010a
        /*077e*/ 	.byte	0xff
	.zero		1


	//   ....[105]....
        /*0780*/ 	.word	0x00003380
        /*0784*/ 	.word	0x00000000
        /*0788*/ 	.word	0x00000210
        /*078c*/ 	.short	0x010a
        /*078e*/ 	.byte	0xff
	.zero		1


	//   ....[106]....
        /*0790*/ 	.word	0x000033e0
        /*0794*/ 	.word	0x00000004
        /*0798*/ 	.word	0x00000000
        /*079c*/ 	.short	0x0101
        /*079e*/ 	.byte	0xff
	.zero		1


	//   ....[107]....
        /*07a0*/ 	.word	0x00003400
        /*07a4*/ 	.word	0x000000ff
        /*07a8*/ 	.word	0x000001c0
        /*07ac*/ 	.short	0x010a
        /*07ae*/ 	.byte	0x05
	.zero		1


	//   ....[108]....
        /*07b0*/ 	.word	0x00003520
        /*07b4*/ 	.word	0x00000000
        /*07b8*/ 	.word	0x000001b0
        /*07bc*/ 	.short	0x010a
        /*07be*/ 	.byte	0xff
	.zero		1


	//   ....[109]....
        /*07c0*/ 	.word	0x00003630
        /*07c4*/ 	.word	0x00000000
        /*07c8*/ 	.word	0x00000000
        /*07cc*/ 	.short	0x0101
        /*07ce*/ 	.byte	0xff
	.zero		1


	//   ....[110]....
        /*07d0*/ 	.word	0x000036c0
        /*07d4*/ 	.word	0x000000ff
        /*07d8*/ 	.word	0x000001c0
        /*07dc*/ 	.short	0x0106
        /*07de*/ 	.byte	0x05
	.zero		1


	//   ....[111]....
        /*07e0*/ 	.word	0x000036e0
        /*07e4*/ 	.word	0x000000ff
        /*07e8*/ 	.word	0x000001c0
        /*07ec*/ 	.short	0x010a
        /*07ee*/ 	.byte	0x05
	.zero		1


	//   ....[112]....
        /*07f0*/ 	.word	0x00003770
        /*07f4*/ 	.word	0x000000ff
        /*07f8*/ 	.word	0x000001c0
        /*07fc*/ 	.short	0x0106
        /*07fe*/ 	.byte	0x04
	.zero		1


	//   ....[113]....
        /*0800*/ 	.word	0x000037b0
        /*0804*/ 	.word	0x00000000
        /*0808*/ 	.word	0x000001c0
        /*080c*/ 	.short	0x010a
        /*080e*/ 	.byte	0xff
	.zero		1


	//   ....[114]....
        /*0810*/ 	.word	0x00003c90
        /*0814*/ 	.word	0x00000000
        /*0818*/ 	.word	0x000001b0
        /*081c*/ 	.short	0x010a
        /*081e*/ 	.byte	0xff
	.zero		1


	//   ....[115]....
        /*0820*/ 	.word	0x00003d90
        /*0824*/ 	.word	0x00000003
        /*0828*/ 	.word	0x00000000
        /*082c*/ 	.short	0x0101
        /*082e*/ 	.byte	0xff
	.zero		1


	//   ....[116]....
        /*0830*/ 	.word	0x00003da0
        /*0834*/ 	.word	0x000000ff
        /*0838*/ 	.word	0x00000000
        /*083c*/ 	.short	0x010a
        /*083e*/ 	.byte	0x04
	.zero		1


	//   ....[117]....
        /*0840*/ 	.word	0x00003dc0
        /*0844*/ 	.word	0x000000ff
        /*0848*/ 	.word	0x000001f0
        /*084c*/ 	.short	0x010a
        /*084e*/ 	.byte	0x09
	.zero		1


	//   ....[118]....
        /*0850*/ 	.word	0x00003ea0
        /*0854*/ 	.word	0x000000ff
        /*0858*/ 	.word	0x00000000
        /*085c*/ 	.short	0x010a
        /*085e*/ 	.byte	0x07
	.zero		1


	//   ....[119]....
        /*0860*/ 	.word	0x00003fd0
        /*0864*/ 	.word	0x000000ff
        /*0868*/ 	.word	0x00000000
        /*086c*/ 	.short	0x010a
        /*086e*/ 	.byte	0x04
	.zero		1


	//   ....[120]....
        /*0870*/ 	.word	0x00004180
        /*0874*/ 	.word	0x000000ff
        /*0878*/ 	.word	0x00000000
        /*087c*/ 	.short	0x010a
        /*087e*/ 	.byte	0x05
	.zero		1


	//   ....[121]....
        /*0880*/ 	.word	0x00004210
        /*0884*/ 	.word	0x000000ff
        /*0888*/ 	.word	0x00000000
        /*088c*/ 	.short	0x010a
        /*088e*/ 	.byte	0x05
	.zero		1


	//   ....[122]....
        /*0890*/ 	.word	0x000042a0
        /*0894*/ 	.word	0x000000ff
        /*0898*/ 	.word	0x00000000
        /*089c*/ 	.short	0x010a
        /*089e*/ 	.byte	0x05
	.zero		1


	//   ....[123]....
        /*08a0*/ 	.word	0x00004330
        /*08a4*/ 	.word	0x000000ff
        /*08a8*/ 	.word	0x00000000
        /*08ac*/ 	.short	0x010a
        /*08ae*/ 	.byte	0x07
	.zero		1


	//   ....[124]....
        /*08b0*/ 	.word	0x00004790
        /*08b4*/ 	.word	0x00000000
        /*08b8*/ 	.word	0x000001b0
        /*08bc*/ 	.short	0x010a
        /*08be*/ 	.byte	0xff
	.zero		1


	//   ....[125]....
        /*08c0*/ 	.word	0x00004850
        /*08c4*/ 	.word	0x00000000
        /*08c8*/ 	.word	0x00000000
        /*08cc*/ 	.short	0x0101
        /*08ce*/ 	.byte	0xff
	.zero		1


	//   ....[126]....
        /*08d0*/ 	.word	0x00004b70
        /*08d4*/ 	.word	0x000000ff
        /*08d8*/ 	.word	0x000001a8
        /*08dc*/ 	.short	0x010a
        /*08de*/ 	.byte	0x07
	.zero		1


	//   ....[127]....
        /*08e0*/ 	.word	0x00004d60
        /*08e4*/ 	.word	0x000000ff
        /*08e8*/ 	.word	0x00000190
        /*08ec*/ 	.short	0x010a
        /*08ee*/ 	.byte	0x07
	.zero		1


	//   ....[128]....
        /*08f0*/ 	.word	0x00004f30
        /*08f4*/ 	.word	0x000000ff
        /*08f8*/ 	.word	0x00000180
        /*08fc*/ 	.short	0x010b
        /*08fe*/ 	.byte	0x07
	.zero		1


	//   ....[129]....
        /*0900*/ 	.word	0x00004fa0
        /*0904*/ 	.word	0x000000ff
        /*0908*/ 	.word	0x00000000
        /*090c*/ 	.short	0x0101
        /*090e*/ 	.byte	0x08
	.zero		1


	//   ....[130]....
        /*0910*/ 	.word	0x00004fd0
        /*0914*/ 	.word	0x000000ff
        /*0918*/ 	.word	0x00000198
        /*091c*/ 	.short	0x010a
        /*091e*/ 	.byte	0x07
	.zero		1


	//   ....[131]....
        /*0920*/ 	.word	0x000051e0
        /*0924*/ 	.word	0x000000ff
        /*0928*/ 	.word	0x00000188
        /*092c*/ 	.short	0x010b
        /*092e*/ 	.byte	0x07
	.zero		1


	//   ....[132]....
        /*0930*/ 	.word	0x00005200
        /*0934*/ 	.word	0x000000ff
        /*0938*/ 	.word	0x00000000
        /*093c*/ 	.short	0x0101
        /*093e*/ 	.byte	0x0d
	.zero		1


	//   ....[133]....
        /*0940*/ 	.word	0x00005230
        /*0944*/ 	.word	0x000000ff
        /*0948*/ 	.word	0x00000190
        /*094c*/ 	.short	0x010a
        /*094e*/ 	.byte	0x07
	.zero		1


	//   ....[134]....
        /*0950*/ 	.word	0x00005270
        /*0954*/ 	.word	0x00000000
        /*0958*/ 	.word	0x00000198
        /*095c*/ 	.short	0x010a
        /*095e*/ 	.byte	0xff
	.zero		1


	//   ....[135]....
        /*0960*/ 	.word	0x000055a0
        /*0964*/ 	.word	0x00000000
        /*0968*/ 	.word	0x000001b0
        /*096c*/ 	.short	0x010a
        /*096e*/ 	.byte	0xff
	.zero		1


	//   ....[136]....
        /*0970*/ 	.word	0x000056b0
        /*0974*/ 	.word	0x00000000
        /*0978*/ 	.word	0x00000000
        /*097c*/ 	.short	0x0101
        /*097e*/ 	.byte	0xff
	.zero		1


	//   ....[137]....
        /*0980*/ 	.word	0x00006110
        /*0984*/ 	.word	0x00000003
        /*0988*/ 	.word	0x00000180
        /*098c*/ 	.short	0x010a
        /*098e*/ 	.byte	0xff
	.zero		1


	//   ....[138]....
        /*0990*/ 	.word	0x00006150
        /*0994*/ 	.word	0x000000cf
        /*0998*/ 	.word	0x000001d0
        /*099c*/ 	.short	0x010a
        /*099e*/ 	.byte	0xff
	.zero		1


	//   ....[139]....
        /*09a0*/ 	.word	0x00006280
        /*09a4*/ 	.word	0x00000003
        /*09a8*/ 	.word	0x00000180
        /*09ac*/ 	.short	0x010a
        /*09ae*/ 	.byte	0xff
	.zero		1


	//   ....[140]....
        /*09b0*/ 	.word	0x000063e0
        /*09b4*/ 	.word	0x00000000
        /*09b8*/ 	.word	0x00000000
        /*09bc*/ 	.short	0x0101
        /*09be*/ 	.byte	0xff
	.zero		1


	//   ....[141]....
        /*09c0*/ 	.word	0x00006440
        /*09c4*/ 	.word	0x000000cf
        /*09c8*/ 	.word	0x000001d0
        /*09cc*/ 	.short	0x010a
        /*09ce*/ 	.byte	0xff
	.zero		1


	//   ....[142]....
        /*09d0*/ 	.word	0x000077f0
        /*09d4*/ 	.word	0x000000d2
        /*09d8*/ 	.word	0x00000180
        /*09dc*/ 	.short	0x010a
        /*09de*/ 	.byte	0xff
	.zero		1


	//   ....[143]....
        /*09e0*/ 	.word	0x000078c0
        /*09e4*/ 	.word	0x000000d2
        /*09e8*/ 	.word	0x00000180
        /*09ec*/ 	.short	0x010a
        /*09ee*/ 	.byte	0xff
	.zero		1


	//   ....[144]....
        /*09f0*/ 	.word	0x00007a00
        /*09f4*/ 	.word	0x00000003
        /*09f8*/ 	.word	0x00000000
        /*09fc*/ 	.short	0x0101
        /*09fe*/ 	.byte	0xff
	.zero		1


	//   ....[145]....
        /*0a00*/ 	.word	0x00007f10
        /*0a04*/ 	.word	0x000000ff
        /*0a08*/ 	.word	0x00000000
        /*0a0c*/ 	.short	0x0101
        /*0a0e*/ 	.byte	0x05
	.zero		1


	//   ....[146]....
        /*0a10*/ 	.word	0x00008e90
        /*0a14*/ 	.word	0x00000003
        /*0a18*/ 	.word	0x00000220
        /*0a1c*/ 	.short	0x010a
        /*0a1e*/ 	.byte	0xff
	.zero		1


	//   ....[147]....
        /*0a20*/ 	.word	0x00008ef0
        /*0a24*/ 	.word	0x00000002
        /*0a28*/ 	.word	0x000000c0
        /*0a2c*/ 	.short	0x010a
        /*0a2e*/ 	.byte	0xff
	.zero		1


	//   ....[148]....
        /*0a30*/ 	.word	0x00008f50
        /*0a34*/ 	.word	0x00000002
        /*0a38*/ 	.word	0x000000c0
        /*0a3c*/ 	.short	0x010a
        /*0a3e*/ 	.byte	0xff
	.zero		1


	//   ....[149]....
        /*0a40*/ 	.word	0x00008fa0
        /*0a44*/ 	.word	0x00000002
        /*0a48*/ 	.word	0x000001b0
        /*0a4c*/ 	.short	0x010a
        /*0a4e*/ 	.byte	0xff
	.zero		1


	//   ....[150]....
        /*0a50*/ 	.word	0x00009000
        /*0a54*/ 	.word	0x00000000
        /*0a58*/ 	.word	0x00000000
        /*0a5c*/ 	.short	0x010a
        /*0a5e*/ 	.byte	0xff
	.zero		1


	//   ....[151]....
        /*0a60*/ 	.word	0x00009060
        /*0a64*/ 	.word	0x00000000
        /*0a68*/ 	.word	0x00000000
        /*0a6c*/ 	.short	0x010a
        /*0a6e*/ 	.byte	0xff
	.zero		1


	//   ....[152]....
        /*0a70*/ 	.word	0x000090c0
        /*0a74*/ 	.word	0x00000000
        /*0a78*/ 	.word	0x00000000
        /*0a7c*/ 	.short	0x010a
        /*0a7e*/ 	.byte	0xff
	.zero		1


	//   ....[153]....
        /*0a80*/ 	.word	0x00009120
        /*0a84*/ 	.word	0x00000000
        /*0a88*/ 	.word	0x00000000
        /*0a8c*/ 	.short	0x010a
        /*0a8e*/ 	.byte	0xff
	.zero		1


	//   ....[154]....
        /*0a90*/ 	.word	0x00009180
        /*0a94*/ 	.word	0x00000000
        /*0a98*/ 	.word	0x00000000
        /*0a9c*/ 	.short	0x010a
        /*0a9e*/ 	.byte	0xff
	.zero		1


	//   ....[155]....
        /*0aa0*/ 	.word	0x000091e0
        /*0aa4*/ 	.word	0x00000000
        /*0aa8*/ 	.word	0x00000000
        /*0aac*/ 	.short	0x010a
        /*0aae*/ 	.byte	0xff
	.zero		1


	//   ....[156]....
        /*0ab0*/ 	.word	0x00009240
        /*0ab4*/ 	.word	0x00000000
        /*0ab8*/ 	.word	0x00000000
        /*0abc*/ 	.short	0x010a
        /*0abe*/ 	.byte	0xff
	.zero		1


	//   ....[157]....
        /*0ac0*/ 	.word	0x000092a0
        /*0ac4*/ 	.word	0x00000000
        /*0ac8*/ 	.word	0x00000000
        /*0acc*/ 	.short	0x010a
        /*0ace*/ 	.byte	0xff
	.zero		1


	//   ....[158]....
        /*0ad0*/ 	.word	0x00009300
        /*0ad4*/ 	.word	0x00000000
        /*0ad8*/ 	.word	0x00000000
        /*0adc*/ 	.short	0x010a
        /*0ade*/ 	.byte	0xff
	.zero		1


	//   ....[159]....
        /*0ae0*/ 	.word	0x00009360
        /*0ae4*/ 	.word	0x00000000
        /*0ae8*/ 	.word	0x00000000
        /*0aec*/ 	.short	0x010a
        /*0aee*/ 	.byte	0xff
	.zero		1


	//   ....[160]....
        /*0af0*/ 	.word	0x000093c0
        /*0af4*/ 	.word	0x00000000
        /*0af8*/ 	.word	0x00000000
        /*0afc*/ 	.short	0x010a
        /*0afe*/ 	.byte	0xff
	.zero		1


	//   ....[161]....
        /*0b00*/ 	.word	0x00009420
        /*0b04*/ 	.word	0x00000000
        /*0b08*/ 	.word	0x00000000
        /*0b0c*/ 	.short	0x010a
        /*0b0e*/ 	.byte	0xff
	.zero		1


	//   ....[162]....
        /*0b10*/ 	.word	0x00009480
        /*0b14*/ 	.word	0x00000000
        /*0b18*/ 	.word	0x00000000
        /*0b1c*/ 	.short	0x010a
        /*0b1e*/ 	.byte	0xff
	.zero		1


	//   ....[163]....
        /*0b20*/ 	.word	0x000094e0
        /*0b24*/ 	.word	0x00000000
        /*0b28*/ 	.word	0x00000000
        /*0b2c*/ 	.short	0x010a
        /*0b2e*/ 	.byte	0xff
	.zero		1


	//   ....[164]....
        /*0b30*/ 	.word	0x00009540
        /*0b34*/ 	.word	0x00000000
        /*0b38*/ 	.word	0x00000000
        /*0b3c*/ 	.short	0x010a
        /*0b3e*/ 	.byte	0xff
	.zero		1


	//   ....[165]....
        /*0b40*/ 	.word	0x000095a0
        /*0b44*/ 	.word	0x00000000
        /*0b48*/ 	.word	0x00000000
        /*0b4c*/ 	.short	0x010a
        /*0b4e*/ 	.byte	0xff
	.zero		1


	//   ....[166]....
        /*0b50*/ 	.word	0x00009600
        /*0b54*/ 	.word	0x00000000
        /*0b58*/ 	.word	0x00000000
        /*0b5c*/ 	.short	0x010a
        /*0b5e*/ 	.byte	0xff
	.zero		1


	//   ....[167]....
        /*0b60*/ 	.word	0x00009660
        /*0b64*/ 	.word	0x00000000
        /*0b68*/ 	.word	0x00000000
        /*0b6c*/ 	.short	0x010a
        /*0b6e*/ 	.byte	0xff
	.zero		1


	//   ....[168]....
        /*0b70*/ 	.word	0x000096c0
        /*0b74*/ 	.word	0x00000000
        /*0b78*/ 	.word	0x00000000
        /*0b7c*/ 	.short	0x010a
        /*0b7e*/ 	.byte	0xff
	.zero		1


	//   ....[169]....
        /*0b80*/ 	.word	0x00009720
        /*0b84*/ 	.word	0x00000000
        /*0b88*/ 	.word	0x00000000
        /*0b8c*/ 	.short	0x010a
        /*0b8e*/ 	.byte	0xff
	.zero		1


	//   ....[170]....
        /*0b90*/ 	.word	0x00009780
        /*0b94*/ 	.word	0x00000000
        /*0b98*/ 	.word	0x00000000
        /*0b9c*/ 	.short	0x010a
        /*0b9e*/ 	.byte	0xff
	.zero		1


	//   ....[171]....
        /*0ba0*/ 	.word	0x000097e0
        /*0ba4*/ 	.word	0x00000000
        /*0ba8*/ 	.word	0x00000000
        /*0bac*/ 	.short	0x010a
        /*0bae*/ 	.byte	0xff
	.zero		1


	//   ....[172]....
        /*0bb0*/ 	.word	0x00009840
        /*0bb4*/ 	.word	0x00000000
        /*0bb8*/ 	.word	0x00000000
        /*0bbc*/ 	.short	0x010a
        /*0bbe*/ 	.byte	0xff
	.zero		1


	//   ....[173]....
        /*0bc0*/ 	.word	0x00009890
        /*0bc4*/ 	.word	0x00000000
        /*0bc8*/ 	.word	0x00000210
        /*0bcc*/ 	.short	0x010a
        /*0bce*/ 	.byte	0xff
	.zero		1


	//   ....[174]....
        /*0bd0*/ 	.word	0x000098f0
        /*0bd4*/ 	.word	0x00000000
        /*0bd8*/ 	.word	0x000001c0
        /*0bdc*/ 	.short	0x010a
        /*0bde*/ 	.byte	0xff
	.zero		1


	//   ....[175]....
        /*0be0*/ 	.word	0x00009940
        /*0be4*/ 	.word	0x00000000
        /*0be8*/ 	.word	0x000001b0
        /*0bec*/ 	.short	0x010a
        /*0bee*/ 	.byte	0xff
	.zero		1


	//   ....[176]....
        /*0bf0*/ 	.word	0x000099a0
        /*0bf4*/ 	.word	0x00000000
        /*0bf8*/ 	.word	0x000001c0
        /*0bfc*/ 	.short	0x010a
        /*0bfe*/ 	.byte	0xff
	.zero		1


	//   ....[177]....
        /*0c00*/ 	.word	0x000099f0
        /*0c04*/ 	.word	0x00000000
        /*0c08*/ 	.word	0x000001b0
        /*0c0c*/ 	.short	0x010a
        /*0c0e*/ 	.byte	0xff
	.zero		1


	//   ....[178]....
        /*0c10*/ 	.word	0x00009a50
        /*0c14*/ 	.word	0x00000003
        /*0c18*/ 	.word	0x000001f0
        /*0c1c*/ 	.short	0x010a
        /*0c1e*/ 	.byte	0xff
	.zero		1


	//   ....[179]....
        /*0c20*/ 	.word	0x00009ab0
        /*0c24*/ 	.word	0x00000000
        /*0c28*/ 	.word	0x00000000
        /*0c2c*/ 	.short	0x010a
        /*0c2e*/ 	.byte	0xff
	.zero		1


	//   ....[180]....
        /*0c30*/ 	.word	0x00009b10
        /*0c34*/ 	.word	0x00000000
        /*0c38*/ 	.word	0x00000000
        /*0c3c*/ 	.short	0x010a
        /*0c3e*/ 	.byte	0xff
	.zero		1


	//   ....[181]....
        /*0c40*/ 	.word	0x00009b70
        /*0c44*/ 	.word	0x00000000
        /*0c48*/ 	.word	0x00000000
        /*0c4c*/ 	.short	0x010a
        /*0c4e*/ 	.byte	0xff
	.zero		1


	//   ....[182]....
        /*0c50*/ 	.word	0x00009bd0
        /*0c54*/ 	.word	0x00000000
        /*0c58*/ 	.word	0x00000000
        /*0c5c*/ 	.short	0x010a
        /*0c5e*/ 	.byte	0xff
	.zero		1


	//   ....[183]....
        /*0c60*/ 	.word	0x00009c30
        /*0c64*/ 	.word	0x00000000
        /*0c68*/ 	.word	0x00000000
        /*0c6c*/ 	.short	0x010a
        /*0c6e*/ 	.byte	0xff
	.zero		1


	//   ....[184]....
        /*0c70*/ 	.word	0x00009c80
        /*0c74*/ 	.word	0x00000000
        /*0c78*/ 	.word	0x000001b0
        /*0c7c*/ 	.short	0x010a
        /*0c7e*/ 	.byte	0xff
	.zero		1


	//   ....[185]....
        /*0c80*/ 	.word	0x00009ce0
        /*0c84*/ 	.word	0x00000000
        /*0c88*/ 	.word	0x000001a8
        /*0c8c*/ 	.short	0x010a
        /*0c8e*/ 	.byte	0xff
	.zero		1


	//   ....[186]....
        /*0c90*/ 	.word	0x00009d40
        /*0c94*/ 	.word	0x00000003
        /*0c98*/ 	.word	0x00000190
        /*0c9c*/ 	.short	0x010a
        /*0c9e*/ 	.byte	0xff
	.zero		1


	//   ....[187]....
        /*0ca0*/ 	.word	0x00009da0
        /*0ca4*/ 	.word	0x00000003
        /*0ca8*/ 	.word	0x00000198
        /*0cac*/ 	.short	0x010a
        /*0cae*/ 	.byte	0xff
	.zero		1


	//   ....[188]....
        /*0cb0*/ 	.word	0x00009e00
        /*0cb4*/ 	.word	0x00000000
        /*0cb8*/ 	.word	0x00000190
        /*0cbc*/ 	.short	0x010a
        /*0cbe*/ 	.byte	0xff
	.zero		1


	//   ....[189]....
        /*0cc0*/ 	.word	0x00009e50
        /*0cc4*/ 	.word	0x00000000
        /*0cc8*/ 	.word	0x000001b0
        /*0ccc*/ 	.short	0x010a
        /*0cce*/ 	.byte	0xff
	.zero		1


	//   ....[190]....
        /*0cd0*/ 	.word	0x00009ea0
        /*0cd4*/ 	.word	0x00000003
        /*0cd8*/ 	.word	0x00000180
        /*0cdc*/ 	.short	0x010a
        /*0cde*/ 	.byte	0xff
	.zero		1


	//   ....[191]....
        /*0ce0*/ 	.word	0x00009ef0
        /*0ce4*/ 	.word	0x000000cf
        /*0ce8*/ 	.word	0x000001d0
        /*0cec*/ 	.short	0x010a
        /*0cee*/ 	.byte	0xff
	.zero		1


	//   ....[192]....
        /*0cf0*/ 	.word	0x00009f40
        /*0cf4*/ 	.word	0x000000d2
        /*0cf8*/ 	.word	0x00000180
        /*0cfc*/ 	.short	0x010a
        /*0cfe*/ 	.byte	0xff
	.zero		1


	//----- nvinfo : EIATTR_NUM_MBARRIERS
	.align		4
.L_47:
        /*0d00*/ 	.byte	0x03, 0x38
        /*0d02*/ 	.short	0x0046


	//----- nvinfo : EIATTR_EXIT_INSTR_OFFSETS
	.align		4
        /*0d04*/ 	.byte	0x04, 0x1c
        /*0d06*/ 	.short	(.L_49 - .L_48)


	//   ....[0]....
.L_48:
        /*0d08*/ 	.word	0x00003290


	//   ....[1]....
        /*0d0c*/ 	.word	0x00003780


	//   ....[2]....
        /*0d10*/ 	.word	0x000037e0


	//   ....[3]....
        /*0d14*/ 	.word	0x00004590


	//   ....[4]....
        /*0d18*/ 	.word	0x000052a0


	//   ....[5]....
        /*0d1c*/ 	.word	0x000052e0


	//   ....[6]....
        /*0d20*/ 	.word	0x00008e80


	//----- nvinfo : EIATTR_MAX_THREADS
	.align		4
.L_49:
        /*0d24*/ 	.byte	0x04, 0x05
        /*0d26*/ 	.short	(.L_51 - .L_50)
.L_50:
        /*0d28*/ 	.word	0x00000100
        /*0d2c*/ 	.word	0x00000001
        /*0d30*/ 	.word	0x00000001


	//----- nvinfo : EIATTR_CRS_STACK_SIZE
	.align		4
.L_51:
        /*0d34*/ 	.byte	0x04, 0x1e
        /*0d36*/ 	.short	(.L_53 - .L_52)
.L_52:
        /*0d38*/ 	.word	0x00000000


	//----- nvinfo : EIATTR_CBANK_PARAM_SIZE
	.align		4
.L_53:
        /*0d3c*/ 	.byte	0x03, 0x19
        /*0d3e*/ 	.short	0x0800


	//----- nvinfo : EIATTR_PARAM_CBANK
	.align		4
        /*0d40*/ 	.byte	0x04, 0x0a
        /*0d42*/ 	.short	(.L_55 - .L_54)
	.align		4
.L_54:
        /*0d44*/ 	.word	index@(.nv.constant0._ZN7cutlass13device_kernelINS_4gemm6kernel13GemmUniversalIN4cute5tupleIJiiiiEEENS1_10collective13CollectiveMmaINS1_35MainloopSm100TmaUmmaWarpSpecializedILi24ELi2ELi4ENS5_IJNS4_1CILi1EEESB_SB_EEEEENS5_IJNSA_ILi128EEESE_NSA_ILi32EEEEEENS_12float_e4m3_tENS5_IJlSB_lEEESH_SI_NS4_8TiledMMAINS4_8MMA_AtomIJNS4_10MMA_TraitsINS4_19SM100_MMA_F8F6F4_SSEJSH_SH_fSE_SE_NS4_17integral_constantINS4_4UMMA5MajorELSP_0EEESQ_NSN_INSO_7ScaleInELSR_0EEESS_EEEEEENS4_6LayoutISC_NS5_IJNSA_ILi0EEESW_SW_EEEEENS5_IJNS4_10UnderscoreESZ_SZ_EEEEENS4_13SM90_TMA_LOADENS4_14ComposedLayoutINS4_7SwizzleILi1ELi4ELi3EEENS4_18smem_ptr_flag_bitsILi8EEENSV_INS5_IJNSA_ILi8EEESF_EEENS5_IJSF_SB_EEEEEEEvNS4_8identityES12_S1C_vS1D_EENS_8epilogue10collective18CollectiveEpilogueINS1F_23Sm100TmaWarpSpecializedILi2ELi2ELi64ELb0ELb0EEEJSG_NS5_IJNSV_ISE_SB_EENSV_INSA_ILi64EEESB_EEEEESH_SI_SH_SI_NS1F_6fusion15FusionCallbacksIS1J_NS1O_17LinearCombinationISH_fSH_fLNS_15FloatRoundStyleE2EEESG_S1N_JEEENS4_5SM1004TMEM4LOAD26SM100_TMEM_LOAD_32dp32b64xES12_NS13_INS14_ILi2ELi4ELi3EEES17_NSV_INS5_IJS18_S1L_EEENS5_IJS1L_SB_EEEEEEENS4_39AutoVectorizingCopyWithAssumedAlignmentILi128EEENS4_14SM90_TMA_STOREES22_S24_S24_EEEvvEEEEvNT_6ParamsE)
        /*0d48*/ 	.short	0x0380
        /*0d4a*/ 	.short	0x0800


	//----- nvinfo : EIATTR_SW_WAR
	.align		4
.L_55:
        /*0d4c*/ 	.byte	0x04, 0x36
        /*0d4e*/ 	.short	(.L_57 - .L_56)
.L_56:
        /*0d50*/ 	.word	0x00000008
.L_57:


//--------------------- .nv.callgraph             --------------------------
	.section	.nv.callgraph,"",@"SHT_CUDA_CALLGRAPH"
	.align	4
	.sectionentsize	8
	.align		4
        /*0000*/ 	.word	0x00000000
	.align		4
        /*0004*/ 	.word	0xffffffff
	.align		4
        /*0008*/ 	.word	index@(_ZN7cutlass13device_kernelINS_4gemm6kernel13GemmUniversalIN4cute5tupleIJiiiiEEENS1_10collective13CollectiveMmaINS1_35MainloopSm100TmaUmmaWarpSpecializedILi24ELi2ELi4ENS5_IJNS4_1CILi1EEESB_SB_EEEEENS5_IJNSA_ILi128EEESE_NSA_ILi32EEEEEENS_12float_e4m3_tENS5_IJlSB_lEEESH_SI_NS4_8TiledMMAINS4_8MMA_AtomIJNS4_10MMA_TraitsINS4_19SM100_MMA_F8F6F4_SSEJSH_SH_fSE_SE_NS4_17integral_constantINS4_4UMMA5MajorELSP_0EEESQ_NSN_INSO_7ScaleInELSR_0EEESS_EEEEEENS4_6LayoutISC_NS5_IJNSA_ILi0EEESW_SW_EEEEENS5_IJNS4_10UnderscoreESZ_SZ_EEEEENS4_13SM90_TMA_LOADENS4_14ComposedLayoutINS4_7SwizzleILi1ELi4ELi3EEENS4_18smem_ptr_flag_bitsILi8EEENSV_INS5_IJNSA_ILi8EEESF_EEENS5_IJSF_SB_EEEEEEEvNS4_8identityES12_S1C_vS1D_EENS_8epilogue10collective18CollectiveEpilogueINS1F_23Sm100TmaWarpSpecializedILi2ELi2ELi64ELb0ELb0EEEJSG_NS5_IJNSV_ISE_SB_EENSV_INSA_ILi64EEESB_EEEEESH_SI_SH_SI_NS1F_6fusion15FusionCallbacksIS1J_NS1O_17LinearCombinationISH_fSH_fLNS_15FloatRoundStyleE2EEESG_S1N_JEEENS4_5SM1004TMEM4LOAD26SM100_TMEM_LOAD_32dp32b64xES12_NS13_INS14_ILi2ELi4ELi3EEES17_NSV_INS5_IJS18_S1L_EEENS5_IJS1L_SB_EEEEEEENS4_39AutoVectorizingCopyWithAssumedAlignmentILi128EEENS4_14SM90_TMA_STOREES22_S24_S24_EEEvvEEEEvNT_6ParamsE)
	.align		4
        /*000c*/ 	.word	index@(__assertfail)
	.align		4
        /*0010*/ 	.word	0x00000000
	.align		4
        /*0014*/ 	.word	0xfffffffe
	.align		4
        /*0018*/ 	.word	0x00000000
	.align		4
        /*001c*/ 	.word	0xfffffffd
	.align		4
        /*0020*/ 	.word	0x00000000
	.align		4
        /*0024*/ 	.word	0xfffffffc


//--------------------- .nv.constant4             --------------------------
	.section	.nv.constant4,"a",@progbits
	.align	8
	.align		8
.nv.constant4:
        /*0000*/ 	.dword	__assertfail
	.align		8
        /*0008*/ 	.dword	__unnamed_1
	.align		8
        /*0010*/ 	.dword	__unnamed_2
	.align		8
        /*0018*/ 	.dword	_ZN40_INTERNAL_1a41e864_4_k_cu_391959d6_348474cuda3std3__45__cpo5beginE
	.align		8
        /*0020*/ 	.dword	_ZN40_INTERNAL_1a41e864_4_k_cu_391959d6_348474cuda3std3__45__cpo3endE
	.align		8
        /*0028*/ 	.dword	_ZN40_INTERNAL_1a41e864_4_k_cu_391959d6_348474cuda3std3__45__cpo6cbeginE
	.align		8
        /*0030*/ 	.dword	_ZN40_INTERNAL_1a41e864_4_k_cu_391959d6_348474cuda3std3__45__cpo4cendE
	.align		8
        /*0038*/ 	.dword	_ZN40_INTERNAL_1a41e864_4_k_cu_391959d6_348474cuda3std3__442_GLOBAL__N__1a41e864_4_k_cu_391959d6_348476ignoreE
	.align		8
        /*0040*/ 	.dword	_ZN40_INTERNAL_1a41e864_4_k_cu_391959d6_348474cuda3std3__419piecewise_constructE
	.align		8
        /*0048*/ 	.dword	_ZN40_INTERNAL_1a41e864_4_k_cu_391959d6_348474cuda3std3__48in_placeE
	.align		8
        /*0050*/ 	.dword	_ZN40_INTERNAL_1a41e864_4_k_cu_391959d6_348474cuda3std6ranges3__45__cpo4swapE
	.align		8
        /*0058*/ 	.dword	_ZN40_INTERNAL_1a41e864_4_k_cu_391959d6_348474cuda3std6ranges3__45__cpo9iter_moveE
	.align		8
        /*0060*/ 	.dword	_ZN40_INTERNAL_1a41e864_4_k_cu_391959d6_348474cute7productE
	.align		8
        /*0068*/ 	.dword	_ZN40_INTERNAL_1a41e864_4_k_cu_391959d6_348474cute1_E
	.align		8
        /*0070*/ 	.dword	$str$25
	.align		8
        /*0078*/ 	.dword	$str$26
	.align		8
        /*0080*/ 	.dword	$str$27
	.align		8
        /*0088*/ 	.dword	$str$28


//--------------------- .text._ZN7cutlass13device_kernelINS_4gemm6kernel13GemmUniversalIN4cute5tupleIJiiiiEEENS1_10collective13CollectiveMmaINS1_35MainloopSm100TmaUmmaWarpSpecializedILi24ELi2ELi4ENS5_IJNS4_1CILi1EEESB_SB_EEEEENS5_IJNSA_ILi128EEESE_NSA_ILi32EEEEEENS_12float_e4m3_tENS5_IJlSB_lEEESH_SI_NS4_8TiledMMAINS4_8MMA_AtomIJNS4_10MMA_TraitsINS4_19SM100_MMA_F8F6F4_SSEJSH_SH_fSE_SE_NS4_17integral_constantINS4_4UMMA5MajorELSP_0EEESQ_NSN_INSO_7ScaleInELSR_0EEESS_EEEEEENS4_6LayoutISC_NS5_IJNSA_ILi0EEESW_SW_EEEEENS5_IJNS4_10UnderscoreESZ_SZ_EEEEENS4_13SM90_TMA_LOADENS4_14ComposedLayoutINS4_7SwizzleILi1ELi4ELi3EEENS4_18smem_ptr_flag_bitsILi8EEENSV_INS5_IJNSA_ILi8EEESF_EEENS5_IJSF_SB_EEEEEEEvNS4_8identityES12_S1C_vS1D_EENS_8epilogue10collective18CollectiveEpilogueINS1F_23Sm100TmaWarpSpecializedILi2ELi2ELi64ELb0ELb0EEEJSG_NS5_IJNSV_ISE_SB_EENSV_INSA_ILi64EEESB_EEEEESH_SI_SH_SI_NS1F_6fusion15FusionCallbacksIS1J_NS1O_17LinearCombinationISH_fSH_fLNS_15FloatRoundStyleE2EEESG_S1N_JEEENS4_5SM1004TMEM4LOAD26SM100_TMEM_LOAD_32dp32b64xES12_NS13_INS14_ILi2ELi4ELi3EEES17_NSV_INS5_IJS18_S1L_EEENS5_IJS1L_SB_EEEEEEENS4_39AutoVectorizingCopyWithAssumedAlignmentILi128EEENS4_14SM90_TMA_STOREES22_S24_S24_EEEvvEEEEvNT_6ParamsE --------------------------
	.section	.text._ZN7cutlass13device_kernelINS_4gemm6kernel13GemmUniversalIN4cute5tupleIJiiiiEEENS1_10collective13CollectiveMmaINS1_35MainloopSm100TmaUmmaWarpSpecializedILi24ELi2ELi4ENS5_IJNS4_1CILi1EEESB_SB_EEEEENS5_IJNSA_ILi128EEESE_NSA_ILi32EEEEEENS_12float_e4m3_tENS5_IJlSB_lEEESH_SI_NS4_8TiledMMAINS4_8MMA_AtomIJNS4_10MMA_TraitsINS4_19SM100_MMA_F8F6F4_SSEJSH_SH_fSE_SE_NS4_17integral_constantINS4_4UMMA5MajorELSP_0EEESQ_NSN_INSO_7ScaleInELSR_0EEESS_EEEEEENS4_6LayoutISC_NS5_IJNSA_ILi0EEESW_SW_EEEEENS5_IJNS4_10UnderscoreESZ_SZ_EEEEENS4_13SM90_TMA_LOADENS4_14ComposedLayoutINS4_7SwizzleILi1ELi4ELi3EEENS4_18smem_ptr_flag_bitsILi8EEENSV_INS5_IJNSA_ILi8EEESF_EEENS5_IJSF_SB_EEEEEEEvNS4_8identityES12_S1C_vS1D_EENS_8epilogue10collective18CollectiveEpilogueINS1F_23Sm100TmaWarpSpecializedILi2ELi2ELi64ELb0ELb0EEEJSG_NS5_IJNSV_ISE_SB_EENSV_INSA_ILi64EEESB_EEEEESH_SI_SH_SI_NS1F_6fusion15FusionCallbacksIS1J_NS1O_17LinearCombinationISH_fSH_fLNS_15FloatRoundStyleE2EEESG_S1N_JEEENS4_5SM1004TMEM4LOAD26SM100_TMEM_LOAD_32dp32b64xES12_NS13_INS14_ILi2ELi4ELi3EEES17_NSV_INS5_IJS18_S1L_EEENS5_IJS1L_SB_EEEEEEENS4_39AutoVectorizingCopyWithAssumedAlignmentILi128EEENS4_14SM90_TMA_STOREES22_S24_S24_EEEvvEEEEvNT_6ParamsE,"ax",@progbits
	.align	128
.text._ZN7cutlass13device_kernelINS_4gemm6kernel13GemmUniversalIN4cute5tupleIJiiiiEEENS1_10collective13CollectiveMmaINS1_35MainloopSm100TmaUmmaWarpSpecializedILi24ELi2ELi4ENS5_IJNS4_1CILi1EEESB_SB_EEEEENS5_IJNSA_ILi128EEESE_NSA_ILi32EEEEEENS_12float_e4m3_tENS5_IJlSB_lEEESH_SI_NS4_8TiledMMAINS4_8MMA_AtomIJNS4_10MMA_TraitsINS4_19SM100_MMA_F8F6F4_SSEJSH_SH_fSE_SE_NS4_17integral_constantINS4_4UMMA5MajorELSP_0EEESQ_NSN_INSO_7ScaleInELSR_0EEESS_EEEEEENS4_6LayoutISC_NS5_IJNSA_ILi0EEESW_SW_EEEEENS5_IJNS4_10UnderscoreESZ_SZ_EEEEENS4_13SM90_TMA_LOADENS4_14ComposedLayoutINS4_7SwizzleILi1ELi4ELi3EEENS4_18smem_ptr_flag_bitsILi8EEENSV_INS5_IJNSA_ILi8EEESF_EEENS5_IJSF_SB_EEEEEEEvNS4_8identityES12_S1C_vS1D_EENS_8epilogue10collective18CollectiveEpilogueINS1F_23Sm100TmaWarpSpecializedILi2ELi2ELi64ELb0ELb0EEEJSG_NS5_IJNSV_ISE_SB_EENSV_INSA_ILi64EEESB_EEEEESH_SI_SH_SI_NS1F_6fusion15FusionCallbacksIS1J_NS1O_17LinearCombinationISH_fSH_fLNS_15FloatRoundStyleE2EEESG_S1N_JEEENS4_5SM1004TMEM4LOAD26SM100_TMEM_LOAD_32dp32b64xES12_NS13_INS14_ILi2ELi4ELi3EEES17_NSV_INS5_IJS18_S1L_EEENS5_IJS1L_SB_EEEEEEENS4_39AutoVectorizingCopyWithAssumedAlignmentILi128EEENS4_14SM90_TMA_STOREES22_S24_S24_EEEvvEEEEvNT_6ParamsE:
        .type           _ZN7cutlass13device_kernelINS_4gemm6kernel13GemmUniversalIN4cute5tupleIJiiiiEEENS1_10collective13CollectiveMmaINS1_35MainloopSm100TmaUmmaWarpSpecializedILi24ELi2ELi4ENS5_IJNS4_1CILi1EEESB_SB_EEEEENS5_IJNSA_ILi128EEESE_NSA_ILi32EEEEEENS_12float_e4m3_tENS5_IJlSB_lEEESH_SI_NS4_8TiledMMAINS4_8MMA_AtomIJNS4_10MMA_TraitsINS4_19SM100_MMA_F8F6F4_SSEJSH_SH_fSE_SE_NS4_17integral_constantINS4_4UMMA5MajorELSP_0EEESQ_NSN_INSO_7ScaleInELSR_0EEESS_EEEEEENS4_6LayoutISC_NS5_IJNSA_ILi0EEESW_SW_EEEEENS5_IJNS4_10UnderscoreESZ_SZ_EEEEENS4_13SM90_TMA_LOADENS4_14ComposedLayoutINS4_7SwizzleILi1ELi4ELi3EEENS4_18smem_ptr_flag_bitsILi8EEENSV_INS5_IJNSA_ILi8EEESF_EEENS5_IJSF_SB_EEEEEEEvNS4_8identityES12_S1C_vS1D_EENS_8epilogue10collective18CollectiveEpilogueINS1F_23Sm100TmaWarpSpecializedILi2ELi2ELi64ELb0ELb0EEEJSG_NS5_IJNSV_ISE_SB_EENSV_INSA_ILi64EEESB_EEEEESH_SI_SH_SI_NS1F_6fusion15FusionCallbacksIS1J_NS1O_17LinearCombinationISH_fSH_fLNS_15FloatRoundStyleE2EEESG_S1N_JEEENS4_5SM1004TMEM4LOAD26SM100_TMEM_LOAD_32dp32b64xES12_NS13_INS14_ILi2ELi4ELi3EEES17_NSV_INS5_IJS18_S1L_EEENS5_IJS1L_SB_EEEEEEENS4_39AutoVectorizingCopyWithAssumedAlignmentILi128EEENS4_14SM90_TMA_STOREES22_S24_S24_EEEvvEEEEvNT_6ParamsE,@function
        .size           _ZN7cutlass13device_kernelINS_4gemm6kernel13GemmUniversalIN4cute5tupleIJiiiiEEENS1_10collective13CollectiveMmaINS1_35MainloopSm100TmaUmmaWarpSpecializedILi24ELi2ELi4ENS5_IJNS4_1CILi1EEESB_SB_EEEEENS5_IJNSA_ILi128EEESE_NSA_ILi32EEEEEENS_12float_e4m3_tENS5_IJlSB_lEEESH_SI_NS4_8TiledMMAINS4_8MMA_AtomIJNS4_10MMA_TraitsINS4_19SM100_MMA_F8F6F4_SSEJSH_SH_fSE_SE_NS4_17integral_constantINS4_4UMMA5MajorELSP_0EEESQ_NSN_INSO_7ScaleInELSR_0EEESS_EEEEEENS4_6LayoutISC_NS5_IJNSA_ILi0EEESW_SW_EEEEENS5_IJNS4_10UnderscoreESZ_SZ_EEEEENS4_13SM90_TMA_LOADENS4_14ComposedLayoutINS4_7SwizzleILi1ELi4ELi3EEENS4_18smem_ptr_flag_bitsILi8EEENSV_INS5_IJNSA_ILi8EEESF_EEENS5_IJSF_SB_EEEEEEEvNS4_8identityES12_S1C_vS1D_EENS_8epilogue10collective18CollectiveEpilogueINS1F_23Sm100TmaWarpSpecializedILi2ELi2ELi64ELb0ELb0EEEJSG_NS5_IJNSV_ISE_SB_EENSV_INSA_ILi64EEESB_EEEEESH_SI_SH_SI_NS1F_6fusion15FusionCallbacksIS1J_NS1O_17LinearCombinationISH_fSH_fLNS_15FloatRoundStyleE2EEESG_S1N_JEEENS4_5SM1004TMEM4LOAD26SM100_TMEM_LOAD_32dp32b64xES12_NS13_INS14_ILi2ELi4ELi3EEES17_NSV_INS5_IJS18_S1L_EEENS5_IJS1L_SB_EEEEEEENS4_39AutoVectorizingCopyWithAssumedAlignmentILi128EEENS4_14SM90_TMA_STOREES22_S24_S24_EEEvvEEEEvNT_6ParamsE,(.L_x_204 - _ZN7cutlass13device_kernelINS_4gemm6kernel13GemmUniversalIN4cute5tupleIJiiiiEEENS1_10collective13CollectiveMmaINS1_35MainloopSm100TmaUmmaWarpSpecializedILi24ELi2ELi4ENS5_IJNS4_1CILi1EEESB_SB_EEEEENS5_IJNSA_ILi128EEESE_NSA_ILi32EEEEEENS_12float_e4m3_tENS5_IJlSB_lEEESH_SI_NS4_8TiledMMAINS4_8MMA_AtomIJNS4_10MMA_TraitsINS4_19SM100_MMA_F8F6F4_SSEJSH_SH_fSE_SE_NS4_17integral_constantINS4_4UMMA5MajorELSP_0EEESQ_NSN_INSO_7ScaleInELSR_0EEESS_EEEEEENS4_6LayoutISC_NS5_IJNSA_ILi0EEESW_SW_EEEEENS5_IJNS4_10UnderscoreESZ_SZ_EEEEENS4_13SM90_TMA_LOADENS4_14ComposedLayoutINS4_7SwizzleILi1ELi4ELi3EEENS4_18smem_ptr_flag_bitsILi8EEENSV_INS5_IJNSA_ILi8EEESF_EEENS5_IJSF_SB_EEEEEEEvNS4_8identityES12_S1C_vS1D_EENS_8epilogue10collective18CollectiveEpilogueINS1F_23Sm100TmaWarpSpecializedILi2ELi2ELi64ELb0ELb0EEEJSG_NS5_IJNSV_ISE_SB_EENSV_INSA_ILi64EEESB_EEEEESH_SI_SH_SI_NS1F_6fusion15FusionCallbacksIS1J_NS1O_17LinearCombinationISH_fSH_fLNS_15FloatRoundStyleE2EEESG_S1N_JEEENS4_5SM1004TMEM4LOAD26SM100_TMEM_LOAD_32dp32b64xES12_NS13_INS14_ILi2ELi4ELi3EEES17_NSV_INS5_IJS18_S1L_EEENS5_IJS1L_SB_EEEEEEENS4_39AutoVectorizingCopyWithAssumedAlignmentILi128EEENS4_14SM90_TMA_STOREES22_S24_S24_EEEvvEEEEvNT_6ParamsE)
        .other          _ZN7cutlass13device_kernelINS_4gemm6kernel13GemmUniversalIN4cute5tupleIJiiiiEEENS1_10collective13CollectiveMmaINS1_35MainloopSm100TmaUmmaWarpSpecializedILi24ELi2ELi4ENS5_IJNS4_1CILi1EEESB_SB_EEEEENS5_IJNSA_ILi128EEESE_NSA_ILi32EEEEEENS_12float_e4m3_tENS5_IJlSB_lEEESH_SI_NS4_8TiledMMAINS4_8MMA_AtomIJNS4_10MMA_TraitsINS4_19SM100_MMA_F8F6F4_SSEJSH_SH_fSE_SE_NS4_17integral_constantINS4_4UMMA5MajorELSP_0EEESQ_NSN_INSO_7ScaleInELSR_0EEESS_EEEEEENS4_6LayoutISC_NS5_IJNSA_ILi0EEESW_SW_EEEEENS5_IJNS4_10UnderscoreESZ_SZ_EEEEENS4_13SM90_TMA_LOADENS4_14ComposedLayoutINS4_7SwizzleILi1ELi4ELi3EEENS4_18smem_ptr_flag_bitsILi8EEENSV_INS5_IJNSA_ILi8EEESF_EEENS5_IJSF_SB_EEEEEEEvNS4_8identityES12_S1C_vS1D_EENS_8epilogue10collective18CollectiveEpilogueINS1F_23Sm100TmaWarpSpecializedILi2ELi2ELi64ELb0ELb0EEEJSG_NS5_IJNSV_ISE_SB_EENSV_INSA_ILi64EEESB_EEEEESH_SI_SH_SI_NS1F_6fusion15FusionCallbacksIS1J_NS1O_17LinearCombinationISH_fSH_fLNS_15FloatRoundStyleE2EEESG_S1N_JEEENS4_5SM1004TMEM4LOAD26SM100_TMEM_LOAD_32dp32b64xES12_NS13_INS14_ILi2ELi4ELi3EEES17_NSV_INS5_IJS18_S1L_EEENS5_IJS1L_SB_EEEEEEENS4_39AutoVectorizingCopyWithAssumedAlignmentILi128EEENS4_14SM90_TMA_STOREES22_S24_S24_EEEvvEEEEvNT_6ParamsE,@"STO_CUDA_ENTRY STV_DEFAULT"
_ZN7cutlass13device_kernelINS_4gemm6kernel13GemmUniversalIN4cute5tupleIJiiiiEEENS1_10collective13CollectiveMmaINS1_35MainloopSm100TmaUmmaWarpSpecializedILi24ELi2ELi4ENS5_IJNS4_1CILi1EEESB_SB_EEEEENS5_IJNSA_ILi128EEESE_NSA_ILi32EEEEEENS_12float_e4m3_tENS5_IJlSB_lEEESH_SI_NS4_8TiledMMAINS4_8MMA_AtomIJNS4_10MMA_TraitsINS4_19SM100_MMA_F8F6F4_SSEJSH_SH_fSE_SE_NS4_17integral_constantINS4_4UMMA5MajorELSP_0EEESQ_NSN_INSO_7ScaleInELSR_0EEESS_EEEEEENS4_6LayoutISC_NS5_IJNSA_ILi0EEESW_SW_EEEEENS5_IJNS4_10UnderscoreESZ_SZ_EEEEENS4_13SM90_TMA_LOADENS4_14ComposedLayoutINS4_7SwizzleILi1ELi4ELi3EEENS4_18smem_ptr_flag_bitsILi8EEENSV_INS5_IJNSA_ILi8EEESF_EEENS5_IJSF_SB_EEEEEEEvNS4_8identityES12_S1C_vS1D_EENS_8epilogue10collective18CollectiveEpilogueINS1F_23Sm100TmaWarpSpecializedILi2ELi2ELi64ELb0ELb0EEEJSG_NS5_IJNSV_ISE_SB_EENSV_INSA_ILi64EEESB_EEEEESH_SI_SH_SI_NS1F_6fusion15FusionCallbacksIS1J_NS1O_17LinearCombinationISH_fSH_fLNS_15FloatRoundStyleE2EEESG_S1N_JEEENS4_5SM1004TMEM4LOAD26SM100_TMEM_LOAD_32dp32b64xES12_NS13_INS14_ILi2ELi4ELi3EEES17_NSV_INS5_IJS18_S1L_EEENS5_IJS1L_SB_EEEEEEENS4_39AutoVectorizingCopyWithAssumedAlignmentILi128EEENS4_14SM90_TMA_STOREES22_S24_S24_EEEvvEEEEvNT_6ParamsE:
[----:B------:R-:W1:Y:S01]  /*0000*/  LDC R1, c[0x0][0x37c] ;  /* 0x0000df00ff017b82 */ /* 0x000e620000000800 */
[----:B------:R-:W2:Y:S01]  /*0010*/  S2R R189, SR_TID.X ;  /* 0x0000000000bd7919 */ /* 0x000ea20000002100 */
[----:B------:R-:W3:Y:S01]  /*0020*/  LDCU.64 UR4, c[0x0][0x890] ;  /* 0x00011200ff0477ac */ /* 0x000ee20008000a00 */
[----:B------:R-:W-:Y:S02]  /*0030*/  PRMT R171, RZ, 0x7610, R171 ;  /* 0x00007610ffab7816 */ /* 0x000fe400000000ab */
[----:B------:R-:W-:Y:S01]  /*0040*/  ELECT P5, URZ, PT ;  /* 0x0000000000ff782f */ /* 0x000fe200038a0000 */
[----:B------:R-:W4:Y:S01]  /*0050*/  LDCU.64 UR46, c[0x0][0x358] ;  /* 0x00006b00ff2e77ac */ /* 0x000f220008000a00 */
[----:B---3--:R-:W-:-:S04]  /*0060*/  UISETP.NE.U32.AND UP0, UPT, UR4, URZ, UPT ;  /* 0x000000ff0400728c */ /* 0x008fc8000bf05070 */
[----:B------:R-:W-:Y:S01]  /*0070*/  UISETP.NE.AND.EX UP0, UPT, UR5, URZ, UPT, UP0 ;  /* 0x000000ff0500728c */ /* 0x000fe2000bf05300 */
[----:B--2---:R-:W-:-:S05]  /*0080*/  SHF.R.U32.HI R173, RZ, 0x5, R189 ;  /* 0x00000005ffad7819 */ /* 0x004fca00000116bd */
[----:B------:R-:W2:Y:S02]  /*0090*/  SHFL.IDX PT, R0, R173, RZ, 0x1f ;  /* 0x00001fffad007589 */ /* 0x000ea400000e0000 */
[----:B--2---:R-:W-:Y:S01]  /*00a0*/  R2UR UR8, R0 ;  /* 0x00000000000872ca */ /* 0x004fe200000e0000 */
[----:B-1--4-:R-:W-:-:S14]  /*00b0*/  BRA.U UP0, `(.L_x_0) ;  /* 0x00000001002c7547 */ /* 0x012fdc000b800000 */
[----:B------:R-:W1:Y:S02]  /*00c0*/  LDCU.64 UR6, c[0x0][0x888] ;  /* 0x00011100ff0677ac */ /* 0x000e640008000a00 */
[----:B-1----:R-:W-:-:S04]  /*00d0*/  UISETP.NE.U32.AND UP0, UPT, UR6, URZ, UPT ;  /* 0x000000ff0600728c */ /* 0x002fc8000bf05070 */
[----:B------:R-:W-:-:S09]  /*00e0*/  UISETP.NE.AND.EX UP0, UPT, UR7, URZ, UPT, UP0 ;  /* 0x000000ff0700728c */ /* 0x000fd2000bf05300 */
[----:B------:R-:W-:Y:S05]  /*00f0*/  BRA.U !UP0, `(.L_x_1) ;  /* 0x0000000108107547 */ /* 0x000fea000b800000 */
[----:B------:R-:W1:Y:S02]  /*0100*/  LDC.64 R2, c[0x0][0x888] ;  /* 0x00022200ff027b82 */ /* 0x000e640000000a00 */
[----:B-1----:R1:W5:Y:S01]  /*0110*/  LDG.E R81, desc[UR46][R2.64] ;  /* 0x0000002e02517981 */ /* 0x002362000c1e1900 */
[----:B------:R-:W-:Y:S01]  /*0120*/  HFMA2 R171, -RZ, RZ, 0, 5.9604644775390625e-08 ;  /* 0x00000001ffab7431 */ /* 0x000fe200000001ff */
[----:B------:R-:W-:Y:S05]  /*0130*/  BRA `(.L_x_0) ;  /* 0x00000000000c7947 */ /* 0x000fea0003800000 */
.L_x_1:
[----:B------:R-:W1:Y:S01]  /*0140*/  LDCU UR6, c[0x0][0x880] ;  /* 0x00011000ff0677ac */ /* 0x000e620008000800 */
[----:B------:R-:W-:Y:S01]  /*0150*/  HFMA2 R171, -RZ, RZ, 0, 5.9604644775390625e-08 ;  /* 0x00000001ffab7431 */ /* 0x000fe200000001ff */
[----:B-1----:R-:W-:-:S07]  /*0160*/  MOV R81, UR6 ;  /* 0x0000000600517c02 */ /* 0x002fce0008000f00 */
.L_x_0:
[----:B------:R-:W2:Y:S02]  /*0170*/  LDCU.64 UR6, c[0x0][0x8b0] ;  /* 0x00011600ff0677ac */ /* 0x000ea40008000a00 */
[----:B--2---:R-:W-:-:S04]  /*0180*/  UISETP.NE.U32.AND UP0, UPT, UR6, URZ, UPT ;  /* 0x000000ff0600728c */ /* 0x004fc8000bf05070 */
[----:B------:R-:W-:-:S09]  /*0190*/  UISETP.NE.AND.EX UP0, UPT, UR7, URZ, UPT, UP0 ;  /* 0x000000ff0700728c */ /* 0x000fd2000bf05300 */
[----:B------:R-:W-:Y:S05]  /*01a0*/  BRA.U UP0, `(.L_x_2) ;  /* 0x0000000100247547 */ /* 0x000fea000b800000 */
[----:B------:R-:W2:Y:S02]  /*01b0*/  LDCU.64 UR6, c[0x0][0x8a8] ;  /* 0x00011500ff0677ac */ /* 0x000ea40008000a00 */
[----:B--2---:R-:W-:-:S04]  /*01c0*/  UISETP.NE.U32.AND UP0, UPT, UR6, URZ, UPT ;  /* 0x000000ff0600728c */ /* 0x004fc8000bf05070 */
[----:B------:R-:W-:-:S09]  /*01d0*/  UISETP.NE.AND.EX UP0, UPT, UR7, URZ, UPT, UP0 ;  /* 0x000000ff0700728c */ /* 0x000fd2000bf05300 */
[----:B------:R-:W-:Y:S05]  /*01e0*/  BRA.U !UP0, `(.L_x_3) ;  /* 0x00000001080c7547 */ /* 0x000fea000b800000 */
[----:B------:R-:W2:Y:S02]  /*01f0*/  LDC.64 R78, c[0x0][0x8a8] ;  /* 0x00022a00ff4e7b82 */ /* 0x000ea40000000a00 */
[----:B--2---:R2:W5:Y:S01]  /*0200*/  LDG.E R78, desc[UR46][R78.64] ;  /* 0x0000002e4e4e7981 */ /* 0x004562000c1e1900 */
[----:B------:R-:W-:Y:S05]  /*0210*/  BRA `(.L_x_2) ;  /* 0x0000000000087947 */ /* 0x000fea0003800000 */
.L_x_3:
[----:B------:R-:W2:Y:S02]  /*0220*/  LDCU UR6, c[0x0][0x8a0] ;  /* 0x00011400ff0677ac */ /* 0x000ea40008000800 */
[----:B--2---:R-:W-:Y:S02]  /*0230*/  MOV R78, UR6 ;  /* 0x00000006004e7c02 */ /* 0x004fe40008000f00 */
.L_x_2:
[----:B------:R-:W-:Y:S01]  /*0240*/  IMAD.U32 R0, RZ, RZ, UR8 ;  /* 0x00000008ff007e24 */ /* 0x000fe2000f8e00ff */
[----:B------:R-:W-:Y:S04]  /*0250*/  BSSY.RECONVERGENT B0, `(.L_x_4) ;  /* 0x000000c000007945 */ /* 0x000fe80003800200 */
[C---:B------:R-:W-:Y:S02]  /*0260*/  ISETP.NE.OR P1, PT, R0.reuse, 0x1, !P5 ;  /* 0x000000010000780c */ /* 0x040fe40006f25670 */
[----:B------:R-:W-:-:S11]  /*0270*/  ISETP.NE.OR P0, PT, R0, 0x3, !P5 ;  /* 0x000000030000780c */ /* 0x000fd60006f05670 */
[----:B------:R-:W-:Y:S05]  /*0280*/  @P1 BRA `(.L_x_5) ;  /* 0x0000000000201947 */ /* 0x000fea0003800000 */
[----:B------:R-:W3:Y:S02]  /*0290*/  LDCU.64 UR6, c[0x0][0x348] ;  /* 0x00006900ff0677ac */ /* 0x000ee40008000a00 */
[----:B---3--:R-:W-:Y:S02]  /*02a0*/  UIADD3 UR10, UP1, UPT, UR6, 0x80, URZ ;  /* 0x00000080060a7890 */ /* 0x008fe4000ff3e0ff */
[----:B------:R-:W-:Y:S02]  /*02b0*/  UIADD3 UR6, UP0, UPT, UR6, 0x180, URZ ;  /* 0x0000018006067890 */ /* 0x000fe4000ff1e0ff */
[----:B------:R-:W-:Y:S02]  /*02c0*/  UIADD3.X UR11, UPT, UPT, URZ, UR7, URZ, UP1, !UPT ;  /* 0x00000007ff0b7290 */ /* 0x000fe40008ffe4ff */
[----:B------:R-:W-:-:S07]  /*02d0*/  UIADD3.X UR7, UPT, UPT, URZ, UR7, URZ, UP0, !UPT ;  /* 0x00000007ff077290 */ /* 0x000fce00087fe4ff */
[----:B------:R3:W-:Y:S02]  /*02e0*/  UTMACCTL.PF [UR10] ;  /* 0x000000000a0079b9 */ /* 0x0007e40008040000 */
[----:B------:R3:W-:Y:S02]  /*02f0*/  UTMACCTL.PF [UR6] ;  /* 0x00000000060079b9 */ /* 0x0007e40008040000 */
[----:B---3--:R-:W-:Y:S01]  /*0300*/  NOP ;  /* 0x0000000000007918 */ /* 0x008fe20000000000 */
.L_x_5:
[----:B------:R-:W-:Y:S05]  /*0310*/  BSYNC.RECONVERGENT B0 ;  /* 0x0000000000007941 */ /* 0x000fea0003800200 */
.L_x_4:
[----:B------:R-:W-:Y:S04]  /*0320*/  BSSY.RECONVERGENT B0, `(.L_x_6) ;  /* 0x000000a000007945 */ /* 0x000fe80003800200 */
        /* <DEDUP_REMOVED lines=9> */
.L_x_7:
[----:B------:R-:W-:Y:S05]  /*03c0*/  BSYNC.RECONVERGENT B0 ;  /* 0x0000000000007941 */ /* 0x000fea0003800200 */
.L_x_6:
[----:B------:R-:W3:Y:S01]  /*03d0*/  LDCU.64 UR6, c[0x0][0x888] ;  /* 0x00011100ff0677ac */ /* 0x000ee20008000a00 */
[----:B------:R-:W-:Y:S02]  /*03e0*/  UISETP.EQ.U32.AND UP1, UPT, UR4, URZ, UPT ;  /* 0x000000ff0400728c */ /* 0x000fe4000bf22070 */
[----:B------:R-:W-:Y:S02]  /*03f0*/  UPLOP3.LUT UP2, UPT, UPT, UPT, UPT, 0x80, 0x8 ;  /* 0x000000000008789c */ /* 0x000fe40003f4f070 */
[----:B---3--:R-:W-:-:S04]  /*0400*/  UISETP.NE.U32.AND UP0, UPT, UR6, URZ, UPT ;  /* 0x000000ff0600728c */ /* 0x008fc8000bf05070 */
[----:B------:R-:W-:-:S04]  /*0410*/  UISETP.NE.AND.EX UP0, UPT, UR7, URZ, UPT, UP0 ;  /* 0x000000ff0700728c */ /* 0x000fc8000bf05300 */
[----:B------:R-:W-:-:S04]  /*0420*/  UISETP.EQ.OR.EX UP3, UPT, UR5, URZ, !UP0, UP1 ;  /* 0x000000ff0500728c */ /* 0x000fc8000c762710 */
[----:B------:R-:W-:-:S05]  /*0430*/  UP2UR UR50, UPR, URZ, 0x8 ;  /* 0x00000008ff327883 */ /* 0x000fca0008000000 */
[----:B------:R-:W-:Y:S07]  /*0440*/  BRA.U !UP3, `(.L_x_8) ;  /* 0x000000010b207547 */ /* 0x000fee000b800000 */
[----:B------:R-:W-:Y:S01]  /*0450*/  UISETP.NE.U32.AND UP2, UPT, UR4, URZ, UPT ;  /* 0x000000ff0400728c */ /* 0x000fe2000bf45070 */
[----:B-----5:R-:W-:Y:S01]  /*0460*/  FSETP.NEU.AND P0, PT, R81, RZ, PT ;  /* 0x000000ff5100720b */ /* 0x020fe20003f0d000 */
[----:B------:R-:W-:Y:S02]  /*0470*/  USEL UR4, URZ, 0xffffffff, UP0 ;  /* 0xffffffffff047887 */ /* 0x000fe40008000000 */
[----:B------:R-:W-:-:S10]  /*0480*/  UISETP.NE.AND.EX UP2, UPT, UR5, URZ, UPT, UP2 ;  /* 0x000000ff0500728c */ /* 0x000fd4000bf45320 */
[----:B------:R-:W-:Y:S01]  /*0490*/  VOTEU.ANY UP1, P0 ;  /* 0x0000000000ff7886 */ /* 0x000fe20000020100 */
[----:B------:R-:W-:-:S04]  /*04a0*/  @!UP2 USEL UR4, URZ, 0xffffffff, UP1 ;  /* 0xffffffffff04a887 */ /* 0x000fc80008800000 */
[----:B------:R-:W-:-:S04]  /*04b0*/  ULOP3.LUT UR4, UR4, 0x1, URZ, 0xc0, !UPT ;  /* 0x0000000104047892 */ /* 0x000fc8000f8ec0ff */
[----:B------:R-:W-:-:S11]  /*04c0*/  UISETP.NE.U32.AND UP2, UPT, UR4, 0x1, UPT ;  /* 0x000000010400788c */ /* 0x000fd6000bf45070 */
.L_x_8:
[----:B-1----:R-:W1:Y:S01]  /*04d0*/  SHFL.IDX PT, R2, R173, RZ, 0x1f ;  /* 0x00001fffad027589 */ /* 0x002e6200000e0000 */
[----:B------:R-:W-:-:S04]  /*04e0*/  UISETP.NE.AND UP1, UPT, UR8, 0x2, UPT ;  /* 0x000000020800788c */ /* 0x000fc8000bf25270 */
[----:B------:R-:W-:Y:S01]  /*04f0*/  USEL UR6, URZ, 0x1, UP1 ;  /* 0x00000001ff067887 */ /* 0x000fe20008800000 */
[----:B-1----:R-:W-:-:S13]  /*0500*/  ISETP.NE.AND P0, PT, R2, RZ, PT ;  /* 0x000000ff0200720c */ /* 0x002fda0003f05270 */
[----:B------:R-:W-:Y:S05]  /*0510*/  @P0 BRA `(.L_x_9) ;  /* 0x0000000000f40947 */ /* 0x000fea0003800000 */
[----:B------:R-:W-:Y:S01]  /*0520*/  ELECT P0, URZ, PT ;  /* 0x0000000000ff782f */ /* 0x000fe20003800000 */
[----:B------:R-:W-:-:S12]  /*0530*/  BSSY.RECONVERGENT B0, `(.L_x_9) ;  /* 0x000003b000007945 */ /* 0x000fd80003800200 */
[----:B------:R-:W-:Y:S05]  /*0540*/  @!P0 BRA `(.L_x_10) ;  /* 0x0000000000e48947 */ /* 0x000fea0003800000 */
[----:B------:R-:W1:Y:S01]  /*0550*/  S2UR UR5, SR_CgaCtaId ;  /* 0x00000000000579c3 */ /* 0x000e620000008800 */
[----:B------:R-:W-:Y:S01]  /*0560*/  UMOV UR7, 0x400 ;  /* 0x0000040000077882 */ /* 0x000fe20000000000 */
[----:B------:R-:W-:Y:S02]  /*0570*/  UMOV UR4, 0x1 ;  /* 0x0000000100047882 */ /* 0x000fe40000000000 */
[----:B------:R-:W-:-:S04]  /*0580*/  UIADD3 UR10, UPT, UPT, -UR4, 0x100000, URZ ;  /* 0x00100000040a7890 */ /* 0x000fc8000fffe1ff */
[----:B------:R-:W-:Y:S02]  /*0590*/  USHF.L.U32 UR11, UR10, 0xb, URZ ;  /* 0x0000000b0a0b7899 */ /* 0x000fe400080006ff */
[----:B------:R-:W-:Y:S02]  /*05a0*/  USHF.L.U32 UR10, UR10, 0x1, URZ ;  /* 0x000000010a0a7899 */ /* 0x000fe400080006ff */
[----:B-1----:R-:W-:Y:S01]  /*05b0*/  ULEA UR5, UR5, UR7, 0x18 ;  /* 0x0000000705057291 */ /* 0x002fe2000f8ec0ff */
[----:B------:R-:W1:Y:S11]  /*05c0*/  FENCE.VIEW.ASYNC.S ;  /* 0x00000000000073c6 */ /* 0x000e760000000000 */
[----:B-1----:R1:W3:Y:S01]  /*05d0*/  SYNCS.EXCH.64 URZ, [UR5], UR10 ;  /* 0x0000000a05ff75b2 */ /* 0x0022e20008000100 */
[----:B------:R1:W4:Y:S01]  /*05e0*/  SYNCS.EXCH.64 URZ, [UR5+0xc0], UR10 ;  /* 0x0000c00a05ff75b2 */ /* 0x0003220008000100 */
[----:B------:R1:W1:Y:S01]  /*05f0*/  SYNCS.EXCH.64 URZ, [UR5+0x8], UR10 ;  /* 0x0000080a05ff75b2 */ /* 0x0002620008000100 */
        /* <DEDUP_REMOVED lines=45> */
[----:B---34-:R-:W-:Y:S01]  /*08d0*/  NOP ;  /* 0x0000000000007918 */ /* 0x018fe20000000000 */
.L_x_10:
[----:B-1----:R-:W-:Y:S05]  /*08e0*/  BSYNC.RECONVERGENT B0 ;  /* 0x0000000000007941 */ /* 0x002fea0003800200 */
.L_x_9:
[----:B------:R-:W1:Y:S01]  /*08f0*/  SHFL.IDX PT, R2, R173, RZ, 0x1f ;  /* 0x00001fffad027589 */ /* 0x000e6200000e0000 */
[----:B------:R-:W-:Y:S01]  /*0900*/  NOP ;  /* 0x0000000000007918 */ /* 0x000fe20000000000 */
[----:B-1----:R-:W-:-:S13]  /*0910*/  ISETP.NE.AND P0, PT, R2, 0x1, PT ;  /* 0x000000010200780c */ /* 0x002fda0003f05270 */
[----:B------:R-:W-:Y:S05]  /*0920*/  @P0 BRA `(.L_x_11) ;  /* 0x0000000000480947 */ /* 0x000fea0003800000 */
[----:B------:R-:W1:Y:S01]  /*0930*/  S2UR UR7, SR_CgaCtaId ;  /* 0x00000000000779c3 */ /* 0x000e620000008800 */
[----:B------:R-:W-:Y:S01]  /*0940*/  UMOV UR9, 0x400 ;  /* 0x0000040000097882 */ /* 0x000fe20000000000 */
[----:B------:R-:W-:Y:S01]  /*0950*/  UMOV UR5, 0x20 ;  /* 0x0000002000057882 */ /* 0x000fe20000000000 */
[----:B------:R-:W-:Y:S01]  /*0960*/  UMOV UR4, 0x80 ;  /* 0x0000008000047882 */ /* 0x000fe20000000000 */
[----:B------:R-:W-:-:S04]  /*0970*/  UIADD3 UR10, UPT, UPT, -UR5, 0x100000, URZ ;  /* 0x00100000050a7890 */ /* 0x000fc8000fffe1ff */
[----:B------:R-:W-:Y:S02]  /*0980*/  USHF.L.U32 UR11, UR10, 0xb, URZ ;  /* 0x0000000b0a0b7899 */ /* 0x000fe400080006ff */
[----:B------:R-:W-:Y:S02]  /*0990*/  USHF.L.U32 UR10, UR10, 0x1, URZ ;  /* 0x000000010a0a7899 */ /* 0x000fe400080006ff */
[----:B------:R-:W-:-:S04]  /*09a0*/  UIADD3 UR4, UPT, UPT, -UR4, 0x100000, URZ ;  /* 0x0010000004047890 */ /* 0x000fc8000fffe1ff */
[----:B------:R-:W-:Y:S02]  /*09b0*/  USHF.L.U32 UR5, UR4, 0xb, URZ ;  /* 0x0000000b04057899 */ /* 0x000fe400080006ff */
[----:B------:R-:W-:Y:S01]  /*09c0*/  USHF.L.U32 UR4, UR4, 0x1, URZ ;  /* 0x0000000104047899 */ /* 0x000fe200080006ff */
[----:B------:R-:W-:Y:S01]  /*09d0*/  ELECT P0, URZ, PT ;  /* 0x0000000000ff782f */ /* 0x000fe20003800000 */
[----:B-1----:R-:W-:Y:S01]  /*09e0*/  ULEA UR7, UR7, UR9, 0x18 ;  /* 0x0000000907077291 */ /* 0x002fe2000f8ec0ff */
[----:B------:R-:W1:Y:S11]  /*09f0*/  FENCE.VIEW.ASYNC.S ;  /* 0x00000000000073c6 */ /* 0x000e760000000000 */
[----:B-1----:R1:W3:Y:S01]  /*0a00*/  SYNCS.EXCH.64 URZ, [UR7+0x180], UR10 ;  /* 0x0001800a07ff75b2 */ /* 0x0022e20008000100 */
[----:B------:R1:W4:Y:S01]  /*0a10*/  SYNCS.EXCH.64 URZ, [UR7+0x190], UR4 ;  /* 0x0001900407ff75b2 */ /* 0x0003220008000100 */
[----:B------:R1:W1:Y:S01]  /*0a20*/  SYNCS.EXCH.64 URZ, [UR7+0x188], UR10 ;  /* 0x0001880a07ff75b2 */ /* 0x0002620008000100 */
[----:B------:R1:W1:Y:S01]  /*0a30*/  SYNCS.EXCH.64 URZ, [UR7+0x198], UR4 ;  /* 0x0001980407ff75b2 */ /* 0x0002620008000100 */
[----:B------:R-:W-:Y:S01]  /*0a40*/  NOP ;  /* 0x0000000000007918 */ /* 0x000fe20000000000 */
.L_x_11:
[----:B------:R-:W2:Y:S01]  /*0a50*/  SHFL.IDX PT, R2, R173, RZ, 0x1f ;  /* 0x00001fffad027589 */ /* 0x000ea200000e0000 */
[----:B------:R-:W-:Y:S01]  /*0a60*/  NOP ;  /* 0x0000000000007918 */ /* 0x000fe20000000000 */
[----:B--2---:R-:W-:-:S13]  /*0a70*/  ISETP.NE.AND P0, PT, R2, 0x3, PT ;  /* 0x000000030200780c */ /* 0x004fda0003f05270 */
[----:B------:R-:W-:Y:S05]  /*0a80*/  @P0 BRA `(.L_x_12) ;  /* 0x0000000000300947 */ /* 0x000fea0003800000 */
[----:B-1----:R-:W1:Y:S01]  /*0a90*/  S2UR UR5, SR_CgaCtaId ;  /* 0x00000000000579c3 */ /* 0x002e620000008800 */
[----:B------:R-:W-:Y:S01]  /*0aa0*/  UMOV UR7, 0x400 ;  /* 0x0000040000077882 */ /* 0x000fe20000000000 */
[----:B------:R-:W-:Y:S01]  /*0ab0*/  UMOV UR4, 0x20 ;  /* 0x0000002000047882 */ /* 0x000fe20000000000 */
[----:B------:R-:W-:Y:S01]  /*0ac0*/  ELECT P0, URZ, PT ;  /* 0x0000000000ff782f */ /* 0x000fe20003800000 */
[----:B------:R-:W-:-:S04]  /*0ad0*/  UIADD3 UR10, UPT, UPT, -UR4, 0x100000, URZ ;  /* 0x00100000040a7890 */ /* 0x000fc8000fffe1ff */
[----:B------:R-:W-:Y:S02]  /*0ae0*/  USHF.L.U32 UR11, UR10, 0xb, URZ ;  /* 0x0000000b0a0b7899 */ /* 0x000fe400080006ff */
[----:B------:R-:W-:Y:S02]  /*0af0*/  USHF.L.U32 UR10, UR10, 0x1, URZ ;  /* 0x000000010a0a7899 */ /* 0x000fe400080006ff */
[----:B-1----:R-:W-:Y:S01]  /*0b00*/  ULEA UR5, UR5, UR7, 0x18 ;  /* 0x0000000705057291 */ /* 0x002fe2000f8ec0ff */
[----:B------:R-:W1:Y:S11]  /*0b10*/  FENCE.VIEW.ASYNC.S ;  /* 0x00000000000073c6 */ /* 0x000e760000000000 */
[----:B-1----:R2:W1:Y:S01]  /*0b20*/  SYNCS.EXCH.64 URZ, [UR5+0x1a0], UR10 ;  /* 0x0001a00a05ff75b2 */ /* 0x0024620008000100 */
[----:B------:R2:W1:Y:S02]  /*0b30*/  SYNCS.EXCH.64 URZ, [UR5+0x1a8], UR10 ;  /* 0x0001a80a05ff75b2 */ /* 0x0004640008000100 */
[----:B--2---:R-:W-:Y:S01]  /*0b40*/  NOP ;  /* 0x0000000000007918 */ /* 0x004fe20000000000 */
.L_x_12:
[----:B------:R-:W2:Y:S01]  /*0b50*/  SHFL.IDX PT, R2, R173, RZ, 0x1f ;  /* 0x00001fffad027589 */ /* 0x000ea200000e0000 */
[----:B------:R-:W-:Y:S01]  /*0b60*/  NOP ;  /* 0x0000000000007918 */ /* 0x000fe20000000000 */
[----:B--2---:R-:W-:-:S13]  /*0b70*/  ISETP.NE.AND P0, PT, R2, 0x4, PT ;  /* 0x000000040200780c */ /* 0x004fda0003f05270 */
[----:B------:R-:W-:Y:S05]  /*0b80*/  @P0 BRA `(.L_x_13) ;  /* 0x00000000004c0947 */ /* 0x000fea0003800000 */
[----:B-1----:R-:W1:Y:S01]  /*0b90*/  S2UR UR5, SR_CgaCtaId ;  /* 0x00000000000579c3 */ /* 0x002e620000008800 */
[----:B------:R-:W-:Y:S01]  /*0ba0*/  UMOV UR9, 0x100 ;  /* 0x0000010000097882 */ /* 0x000fe20000000000 */
[----:B------:R-:W-:Y:S01]  /*0bb0*/  UMOV UR7, 0x400 ;  /* 0x0000040000077882 */ /* 0x000fe20000000000 */
[----:B------:R-:W-:Y:S01]  /*0bc0*/  USEL UR9, UR9, 0xe0, UP2 ;  /* 0x000000e009097887 */ /* 0x000fe20009000000 */
[----:B------:R-:W-:Y:S01]  /*0bd0*/  UMOV UR4, 0x1 ;  /* 0x0000000100047882 */ /* 0x000fe20000000000 */
[----:B------:R-:W-:Y:S01]  /*0be0*/  ELECT P0, URZ, PT ;  /* 0x0000000000ff782f */ /* 0x000fe20003800000 */
[----:B------:R-:W-:-:S04]  /*0bf0*/  UIADD3 UR10, UPT, UPT, -UR4, 0x100000, URZ ;  /* 0x00100000040a7890 */ /* 0x000fc8000fffe1ff */
[----:B------:R-:W-:Y:S02]  /*0c00*/  USHF.L.U32 UR11, UR10, 0xb, URZ ;  /* 0x0000000b0a0b7899 */ /* 0x000fe400080006ff */
[----:B------:R-:W-:Y:S02]  /*0c10*/  USHF.L.U32 UR10, UR10, 0x1, URZ ;  /* 0x000000010a0a7899 */ /* 0x000fe400080006ff */
[----:B------:R-:W-:-:S04]  /*0c20*/  UIADD3 UR12, UPT, UPT, -UR9, 0x100000, URZ ;  /* 0x00100000090c7890 */ /* 0x000fc8000fffe1ff */
[----:B------:R-:W-:Y:S02]  /*0c30*/  USHF.L.U32 UR13, UR12, 0xb, URZ ;  /* 0x0000000b0c0d7899 */ /* 0x000fe400080006ff */
[----:B------:R-:W-:Y:S02]  /*0c40*/  USHF.L.U32 UR12, UR12, 0x1, URZ ;  /* 0x000000010c0c7899 */ /* 0x000fe400080006ff */
[----:B-1----:R-:W-:Y:S01]  /*0c50*/  ULEA UR5, UR5, UR7, 0x18 ;  /* 0x0000000705057291 */ /* 0x002fe2000f8ec0ff */
[----:B------:R-:W1:Y:S11]  /*0c60*/  FENCE.VIEW.ASYNC.S ;  /* 0x00000000000073c6 */ /* 0x000e760000000000 */
[----:B-1----:R2:W1:Y:S01]  /*0c70*/  SYNCS.EXCH.64 URZ, [UR5+0x1b0], UR10 ;  /* 0x0001b00a05ff75b2 */ /* 0x0024620008000100 */
[----:B------:R2:W1:Y:S01]  /*0c80*/  SYNCS.EXCH.64 URZ, [UR5+0x1c0], UR12 ;  /* 0x0001c00c05ff75b2 */ /* 0x0004620008000100 */
[----:B------:R2:W1:Y:S01]  /*0c90*/  SYNCS.EXCH.64 URZ, [UR5+0x1b8], UR10 ;  /* 0x0001b80a05ff75b2 */ /* 0x0004620008000100 */
[----:B------:R2:W1:Y:S02]  /*0ca0*/  SYNCS.EXCH.64 URZ, [UR5+0x1c8], UR12 ;  /* 0x0001c80c05ff75b2 */ /* 0x0004640008000100 */
[----:B--2---:R-:W-:Y:S01]  /*0cb0*/  NOP ;  /* 0x0000000000007918 */ /* 0x004fe20000000000 */
.L_x_13:
[----:B------:R-:W2:Y:S01]  /*0cc0*/  SHFL.IDX PT, R2, R173, RZ, 0x1f ;  /* 0x00001fffad027589 */ /* 0x000ea200000e0000 */
[----:B------:R-:W-:Y:S01]  /*0cd0*/  NOP ;  /* 0x0000000000007918 */ /* 0x000fe20000000000 */
[----:B--2---:R-:W-:-:S13]  /*0ce0*/  ISETP.NE.AND P0, PT, R2, 0x5, PT ;  /* 0x000000050200780c */ /* 0x004fda0003f05270 */
[----:B------:R-:W-:Y:S05]  /*0cf0*/  @P0 BRA `(.L_x_14) ;  /* 0x0000000000580947 */ /* 0x000fea0003800000 */
[----:B-1----:R-:W1:Y:S01]  /*0d00*/  S2UR UR7, SR_CgaCtaId ;  /* 0x00000000000779c3 */ /* 0x002e620000008800 */
        /* <DEDUP_REMOVED lines=12> */
[----:B-1----:R2:W1:Y:S01]  /*0dd0*/  SYNCS.EXCH.64 URZ, [UR7+0x1d0], UR10 ;  /* 0x0001d00a07ff75b2 */ /* 0x0024620008000100 */
[----:B------:R2:W1:Y:S01]  /*0de0*/  SYNCS.EXCH.64 URZ, [UR7+0x1f0], UR4 ;  /* 0x0001f00407ff75b2 */ /* 0x0004620008000100 */
[----:B------:R2:W1:Y:S01]  /*0df0*/  SYNCS.EXCH.64 URZ, [UR7+0x1d8], UR10 ;  /* 0x0001d80a07ff75b2 */ /* 0x0004620008000100 */
[----:B------:R2:W1:Y:S01]  /*0e00*/  SYNCS.EXCH.64 URZ, [UR7+0x1f8], UR4 ;  /* 0x0001f80407ff75b2 */ /* 0x0004620008000100 */
[----:B------:R2:W1:Y:S01]  /*0e10*/  SYNCS.EXCH.64 URZ, [UR7+0x1e0], UR10 ;  /* 0x0001e00a07ff75b2 */ /* 0x0004620008000100 */
[----:B------:R2:W1:Y:S01]  /*0e20*/  SYNCS.EXCH.64 URZ, [UR7+0x200], UR4 ;  /* 0x0002000407ff75b2 */ /* 0x0004620008000100 */
[----:B------:R2:W1:Y:S01]  /*0e30*/  SYNCS.EXCH.64 URZ, [UR7+0x1e8], UR10 ;  /* 0x0001e80a07ff75b2 */ /* 0x0004620008000100 */
[----:B------:R2:W1:Y:S02]  /*0e40*/  SYNCS.EXCH.64 URZ, [UR7+0x208], UR4 ;  /* 0x0002080407ff75b2 */ /* 0x0004640008000100 */
[----:B--2---:R-:W-:Y:S01]  /*0e50*/  NOP ;  /* 0x0000000000007918 */ /* 0x004fe20000000000 */
.L_x_14:
        /* <DEDUP_REMOVED lines=18> */
.L_x_15:
[----:B-1----:R-:W1:Y:S01]  /*0f80*/  S2UR UR5, SR_CTAID.X ;  /* 0x00000000000579c3 */ /* 0x002e620000002500 */
[----:B------:R-:W-:-:S05]  /*0f90*/  CS2R.32 R170, SR_CgaSize ;  /* 0x0000000000aa7805 */ /* 0x000fca0000008a00 */
[----:B------:R-:W-:-:S05]  /*0fa0*/  IMAD R170, R170, -0xa0, RZ ;  /* 0xffffff60aaaa7824 */ /* 0x000fca00078e02ff */
[----:B------:R-:W-:-:S14]  /*0fb0*/  R2UR UR9, R170 ;  /* 0x00000000aa0972ca */ /* 0x000fdc00000e0000 */
[----:B------:R-:W2:Y:S01]  /*0fc0*/  LDCU UR9, c[0x0][UR9+0x2b0] ;  /* 0x00005600090977ac */ /* 0x000ea20008000800 */
[----:B------:R-:W-:Y:S01]  /*0fd0*/  NOP ;  /* 0x0000000000007918 */ /* 0x000fe20000000000 */
[----:B------:R-:W-:-:S05]  /*0fe0*/  CS2R.32 R170, SR_CgaSize ;  /* 0x0000000000aa7805 */ /* 0x000fca0000008a00 */
[----:B------:R-:W-:-:S05]  /*0ff0*/  IMAD R170, R170, -0xa0, RZ ;  /* 0xffffff60aaaa7824 */ /* 0x000fca00078e02ff */
[----:B------:R-:W-:-:S14]  /*1000*/  R2UR UR7, R170 ;  /* 0x00000000aa0772ca */ /* 0x000fdc00000e0000 */
[----:B------:R-:W3:Y:S01]  /*1010*/  LDCU UR7, c[0x0][UR7+0x2b4] ;  /* 0x00005680070777ac */ /* 0x000ee20008000800 */
[----:B------:R-:W4:Y:S08]  /*1020*/  S2UR UR4, SR_CTAID.Y ;  /* 0x00000000000479c3 */ /* 0x000f300000002600 */
[----:B------:R-:W3:Y:S01]  /*1030*/  LDC R9, c[0x0][0xb24] ;  /* 0x0002c900ff097b82 */ /* 0x000ee20000000800 */
[----:B-1----:R-:W-:-:S02]  /*1040*/  I2FP.F32.U32 R5, UR5 ;  /* 0x0000000500057c45 */ /* 0x002fc40008201000 */
[----:B------:R-:W-:-:S05]  /*1050*/  CS2R.32 R3, SR_CgaSize ;  /* 0x0000000000037805 */ /* 0x000fca0000008a00 */
[----:B------:R-:W-:-:S06]  /*1060*/  IMAD R3, R3, -0xa0, RZ ;  /* 0xffffff6003037824 */ /* 0x000fcc00078e02ff */
[----:B------:R-:W1:Y:S01]  /*1070*/  LDC R3, c[0x0][R3+0x2a0] ;  /* 0x0000a80003037b82 */ /* 0x000e620000000800 */
[----:B------:R-:W-:Y:S01]  /*1080*/  MOV R21, UR5 ;  /* 0x0000000500157c02 */ /* 0x000fe20008000f00 */
[----:B--2---:R-:W-:Y:S01]  /*1090*/  FMUL R5, R5, UR9 ;  /* 0x0000000905057c20 */ /* 0x004fe20008400000 */
[----:B----4-:R-:W-:Y:S02]  /*10a0*/  I2FP.F32.U32 R4, UR4 ;  /* 0x0000000400047c45 */ /* 0x010fe40008201000 */
[----:B------:R-:W-:-:S05]  /*10b0*/  CS2R.32 R2, SR_CgaSize ;  /* 0x0000000000027805 */ /* 0x000fca0000008a00 */
[----:B------:R-:W-:-:S06]  /*10c0*/  IMAD R2, R2, -0xa0, RZ ;  /* 0xffffff6002027824 */ /* 0x000fcc00078e02ff */
[----:B------:R-:W2:Y:S01]  /*10d0*/  LDC R2, c[0x0][R2+0x2a4] ;  /* 0x0000a90002027b82 */ /* 0x000ea20000000800 */
[----:B------:R-:W4:Y:S01]  /*10e0*/  F2I.U32.TRUNC.NTZ R170, R5 ;  /* 0x0000000500aa7305 */ /* 0x000f22000020f000 */
[----:B------:R-:W-:Y:S01]  /*10f0*/  MOV R20, UR4 ;  /* 0x0000000400147c02 */ /* 0x000fe20008000f00 */
[----:B---3--:R-:W-:-:S05]  /*1100*/  FMUL R4, R4, UR7 ;  /* 0x0000000704047c20 */ /* 0x008fca0008400000 */
[----:B------:R-:W-:Y:S01]  /*1110*/  BAR.SYNC.DEFER_BLOCKING 0x0 ;  /* 0x0000000000007b1d */ /* 0x000fe20000010000 */
[----:B------:R-:W-:-:S05]  /*1120*/  ISETP.GE.AND P0, PT, R9, 0x1, PT ;  /* 0x000000010900780c */ /* 0x000fca0003f06270 */
[----:B------:R-:W3:Y:S02]  /*1130*/  F2I.U32.TRUNC.NTZ R147, R4 ;  /* 0x0000000400937305 */ /* 0x000ee4000020f000 */
[----:B------:R-:W2:Y:S01]  /*1140*/  S2UR UR36, SR_CTAID.Z ;  /* 0x00000000002479c3 */ /* 0x000ea20000002700 */
[----:B----4-:R-:W-:-:S05]  /*1150*/  IADD3 R170, PT, PT, -R170, RZ, RZ ;  /* 0x000000ffaaaa7210 */ /* 0x010fca0007ffe1ff */
[----:B-1----:R-:W-:Y:S01]  /*1160*/  IMAD R170, R3, R170, UR5 ;  /* 0x0000000503aa7e24 */ /* 0x002fe2000f8e02aa */
[----:B---3--:R-:W-:-:S05]  /*1170*/  IADD3 R147, PT, PT, -R147, RZ, RZ ;  /* 0x000000ff93937210 */ /* 0x008fca0007ffe1ff */
[----:B--2---:R-:W-:Y:S01]  /*1180*/  IMAD R147, R2, R147, UR4 ;  /* 0x0000000402937e24 */ /* 0x004fe2000f8e0293 */
[----:B------:R-:W-:Y:S06]  /*1190*/  @!P0 BRA `(.L_x_16) ;  /* 0x0000000000b88947 */ /* 0x000fec0003800000 */
[----:B------:R-:W1:Y:S01]  /*11a0*/  LDC.64 R4, c[0x0][0xb18] ;  /* 0x0002c600ff047b82 */ /* 0x000e620000000a00 */
[----:B------:R-:W-:-:S07]  /*11b0*/  ISETP.NE.AND P0, PT, R9, 0x1, PT ;  /* 0x000000010900780c */ /* 0x000fce0003f05270 */
[----:B------:R-:W2:Y:S08]  /*11c0*/  LDC R10, c[0x0][0xb0c] ;  /* 0x0002c300ff0a7b82 */ /* 0x000eb00000000800 */
[----:B------:R-:W3:Y:S08]  /*11d0*/  LDC R11, c[0x0][0x370] ;  /* 0x0000dc00ff0b7b82 */ /* 0x000ef00000000800 */
[----:B------:R-:W4:Y:S01]  /*11e0*/  LDC R12, c[0x0][0x374] ;  /* 0x0000dd00ff0c7b82 */ /* 0x000f220000000800 */
[----:B-1----:R-:W-:-:S07]  /*11f0*/  ISETP.NE.AND P1, PT, R4, 0x1, PT ;  /* 0x000000010400780c */ /* 0x002fce0003f25270 */
[----:B------:R-:W3:Y:S01]  /*1200*/  LDC.64 R6, c[0x0][0xb10] ;  /* 0x0002c400ff067b82 */ /* 0x000ee20000000a00 */
[----:B--2---:R-:W-:-:S07]  /*1210*/  ISETP.NE.AND P2, PT, R10, 0x1, PT ;  /* 0x000000010a00780c */ /* 0x004fce0003f45270 */
[----:B------:R-:W1:Y:S08]  /*1220*/  LDC R8, c[0x0][0xb20] ;  /* 0x0002c800ff087b82 */ /* 0x000e700000000800 */
[----:B------:R-:W2:Y:S01]  /*1230*/  LDC.64 R2, c[0x0][0xb28] ;  /* 0x0002ca00ff027b82 */ /* 0x000ea20000000a00 */
[----:B----4-:R-:W-:-:S04]  /*1240*/  IMAD.HI.U32 R13, R12, R5, RZ ;  /* 0x000000050c0d7227 */ /* 0x010fc800078e00ff */
[----:B------:R-:W-:-:S04]  /*1250*/  IMAD.HI.U32 R5, R20, R5, RZ ;  /* 0x0000000514057227 */ /* 0x000fc800078e00ff */
[----:B---3--:R-:W-:-:S04]  /*1260*/  IMAD.HI.U32 R14, R11, R6, RZ ;  /* 0x000000060b0e7227 */ /* 0x008fc800078e00ff */
[C---:B------:R-:W-:Y:S01]  /*1270*/  IMAD.HI.U32 R16, R21.reuse, R6, RZ ;  /* 0x0000000615107227 */ /* 0x040fe200078e00ff */
[-C--:B------:R-:W-:Y:S02]  /*1280*/  @P2 SHF.R.U32.HI R11, RZ, R7.reuse, R14 ;  /* 0x00000007ff0b2219 */ /* 0x080fe4000001160e */
[-C--:B-1----:R-:W-:Y:S02]  /*1290*/  @P1 SHF.R.U32.HI R12, RZ, R8.reuse, R13 ;  /* 0x00000008ff0c1219 */ /* 0x082fe4000001160d */
[----:B------:R-:W-:Y:S02]  /*12a0*/  SHF.R.U32.HI R5, RZ, R8, R5 ;  /* 0x00000008ff057219 */ /* 0x000fe40000011605 */
[----:B------:R-:W-:Y:S02]  /*12b0*/  SHF.R.U32.HI R16, RZ, R7, R16 ;  /* 0x00000007ff107219 */ /* 0x000fe40000011610 */
[----:B------:R-:W-:Y:S01]  /*12c0*/  SEL R5, R20, R5, !P1 ;  /* 0x0000000514057207 */ /* 0x000fe20004800000 */
[----:B--2---:R-:W-:Y:S01]  /*12d0*/  IMAD.HI.U32 R14, R12, R2, RZ ;  /* 0x000000020c0e7227 */ /* 0x004fe200078e00ff */
[----:B------:R-:W-:-:S02]  /*12e0*/  SEL R7, R21, R16, !P2 ;  /* 0x0000001015077207 */ /* 0x000fc40005000000 */
[----:B------:R-:W-:Y:S01]  /*12f0*/  IADD3 R13, PT, PT, -R5, RZ, RZ ;  /* 0x000000ff050d7210 */ /* 0x000fe20007ffe1ff */
[----:B------:R-:W-:Y:S01]  /*1300*/  IMAD.HI.U32 R6, R11, R2, RZ ;  /* 0x000000020b067227 */ /* 0x000fe200078e00ff */
[----:B------:R-:W-:-:S03]  /*1310*/  @P0 SHF.R.U32.HI R12, RZ, R3, R14 ;  /* 0x00000003ff0c0219 */ /* 0x000fc6000001160e */
[----:B------:R-:W-:Y:S01]  /*1320*/  IMAD R13, R4, R13, R20 ;  /* 0x0000000d040d7224 */ /* 0x000fe200078e0214 */
[----:B------:R-:W-:Y:S01]  /*1330*/  @P0 SHF.R.U32.HI R11, RZ, R3, R6 ;  /* 0x00000003ff0b0219 */ /* 0x000fe20000011606 */
[----:B------:R-:W-:-:S04]  /*1340*/  IMAD R12, R12, R9, RZ ;  /* 0x000000090c0c7224 */ /* 0x000fc800078e02ff */
[----:B------:R-:W-:Y:S01]  /*1350*/  IMAD R6, R11, R9, RZ ;  /* 0x000000090b067224 */ /* 0x000fe200078e02ff */
[----:B------:R-:W-:-:S04]  /*1360*/  ISETP.GE.AND P1, PT, R5, R12, PT ;  /* 0x0000000c0500720c */ /* 0x000fc80003f26270 */
[----:B------:R-:W-:Y:S01]  /*1370*/  ISETP.GE.OR P1, PT, R7, R6, P1 ;  /* 0x000000060700720c */ /* 0x000fe20000f26670 */
[----:B------:R-:W-:-:S05]  /*1380*/  IMAD.HI.U32 R6, R5, R2, RZ ;  /* 0x0000000205067227 */ /* 0x000fca00078e00ff */
[----:B------:R-:W-:-:S04]  /*1390*/  SHF.R.U32.HI R6, RZ, R3, R6 ;  /* 0x00000003ff067219 */ /* 0x000fc80000011606 */
[----:B------:R-:W-:-:S03]  /*13a0*/  SEL R6, R5, R6, !P0 ;  /* 0x0000000605067207 */ /* 0x000fc60004000000 */
[----:B------:R-:W-:Y:S01]  /*13b0*/  @!P1 IMAD.HI.U32 R8, R7, R2, RZ ;  /* 0x0000000207089227 */ /* 0x000fe200078e00ff */
[----:B------:R-:W-:-:S04]  /*13c0*/  IADD3 R2, PT, PT, -R6, RZ, RZ ;  /* 0x000000ff06027210 */ /* 0x000fc80007ffe1ff */
[----:B------:R-:W-:Y:S01]  /*13d0*/  @!P1 SHF.R.U32.HI R8, RZ, R3, R8 ;  /* 0x00000003ff089219 */ /* 0x000fe20000011608 */
[----:B------:R-:W-:-:S03]  /*13e0*/  IMAD R2, R9, R2, R5 ;  /* 0x0000000209027224 */ /* 0x000fc600078e0205 */
[----:B------:R-:W-:-:S05]  /*13f0*/  @!P1 SEL R3, R7, R8, !P0 ;  /* 0x0000000807039207 */ /* 0x000fca0004000000 */
[--C-:B------:R-:W-:Y:S02]  /*1400*/  @!P1 IMAD.IADD R6, R6, 0x1, -R3.reuse ;  /* 0x0000000106069824 */ /* 0x100fe400078e0a03 */
[----:B------:R-:W-:Y:S01]  /*1410*/  @!P1 IMAD R3, R2, R11, R3 ;  /* 0x0000000b02039224 */ /* 0x000fe200078e0203 */
[----:B------:R-:W-:Y:S01]  /*1420*/  IADD3 R2, PT, PT, -R7, RZ, RZ ;  /* 0x000000ff07027210 */ /* 0x000fe20007ffe1ff */
[----:B------:R-:W-:Y:S02]  /*1430*/  @!P1 IMAD R5, R6, R9, R7 ;  /* 0x0000000906059224 */ /* 0x000fe400078e0207 */
[----:B------:R-:W-:Y:S02]  /*1440*/  @!P1 IMAD.MOV.U32 R7, RZ, RZ, R3 ;  /* 0x000000ffff079224 */ /* 0x000fe400078e0003 */
[----:B------:R-:W-:Y:S02]  /*1450*/  IMAD R2, R10, R2, R21 ;  /* 0x000000020a027224 */ /* 0x000fe400078e0215 */
[----:B------:R-:W-:-:S02]  /*1460*/  IMAD R20, R5, R4, R13 ;  /* 0x0000000405147224 */ /* 0x000fc400078e020d */
[----:B------:R-:W-:Y:S02]  /*1470*/  IMAD R21, R7, R10, R2 ;  /* 0x0000000a07157224 */ /* 0x000fe400078e0202 */
.L_x_16:
[----:B------:R-:W1:Y:S01]  /*1480*/  LDCU UR4, c[0x0][0xb30] ;  /* 0x00016600ff0477ac */ /* 0x000e620008000800 */
[----:B------:R-:W2:Y:S08]  /*1490*/  S2UR UR37, SR_CgaCtaId ;  /* 0x00000000002579c3 */ /* 0x000eb00000008800 */
[----:B------:R-:W3:Y:S01]  /*14a0*/  LDC R72, c[0x0][0xb24] ;  /* 0x0002c900ff487b82 */ /* 0x000ee20000000800 */
[----:B-1----:R-:W-:-:S09]  /*14b0*/  UISETP.NE.AND UP1, UPT, UR4, 0x1, UPT ;  /* 0x000000010400788c */ /* 0x002fd2000bf25270 */
[----:B--2---:R-:W-:Y:S05]  /*14c0*/  BRA.U UP1, `(.L_x_17) ;  /* 0x0000000101407547 */ /* 0x004fea000b800000 */
[----:B------:R-:W1:Y:S08]  /*14d0*/  LDC.64 R4, c[0x0][0xb10] ;  /* 0x0002c400ff047b82 */ /* 0x000e700000000a00 */
[----:B------:R-:W2:Y:S08]  /*14e0*/  LDC.64 R2, c[0x0][0xb18] ;  /* 0x0002c600ff027b82 */ /* 0x000eb00000000a00 */
[----:B------:R-:W4:Y:S08]  /*14f0*/  LDC R6, c[0x0][0xb20] ;  /* 0x0002c800ff067b82 */ /* 0x000f300000000800 */
[----:B------:R-:W3:Y:S01]  /*1500*/  LDC R8, c[0x0][0xb0c] ;  /* 0x0002c300ff087b82 */ /* 0x000ee20000000800 */
[----:B-1----:R-:W-:-:S05]  /*1510*/  IMAD.HI.U32 R4, R21, R4, RZ ;  /* 0x0000000415047227 */ /* 0x002fca00078e00ff */
[----:B------:R-:W-:Y:S01]  /*1520*/  SHF.R.U32.HI R4, RZ, R5, R4 ;  /* 0x00000005ff047219 */ /* 0x000fe20000011604 */
[----:B--2---:R-:W-:Y:S01]  /*1530*/  IMAD.HI.U32 R3, R20, R3, RZ ;  /* 0x0000000314037227 */ /* 0x004fe200078e00ff */
[----:B------:R-:W-:-:S04]  /*1540*/  ISETP.NE.AND P0, PT, R2, 0x1, PT ;  /* 0x000000010200780c */ /* 0x000fc80003f05270 */
[----:B----4-:R-:W-:-:S04]  /*1550*/  SHF.R.U32.HI R3, RZ, R6, R3 ;  /* 0x00000006ff037219 */ /* 0x010fc80000011603 */
[----:B------:R-:W-:Y:S02]  /*1560*/  SEL R3, R20, R3, !P0 ;  /* 0x0000000314037207 */ /* 0x000fe40004000000 */
[----:B---3--:R-:W-:-:S04]  /*1570*/  ISETP.NE.AND P1, PT, R8, 0x1, PT ;  /* 0x000000010800780c */ /* 0x008fc80003f25270 */
[----:B------:R-:W-:-:S05]  /*1580*/  SEL R4, R21, R4, !P1 ;  /* 0x0000000415047207 */ /* 0x000fca0004800000 */
[----:B------:R-:W-:Y:S02]  /*1590*/  IMAD.IADD R5, R3, 0x1, -R4 ;  /* 0x0000000103057824 */ /* 0x000fe400078e0a04 */
[----:B------:R-:W-:Y:S02]  /*15a0*/  IMAD.IADD R3, R4, 0x1, -R3 ;  /* 0x0000000104037824 */ /* 0x000fe400078e0a03 */
[----:B------:R-:W-:Y:S02]  /*15b0*/  IMAD R21, R5, R8, R21 ;  /* 0x0000000805157224 */ /* 0x000fe400078e0215 */
[----:B------:R-:W-:-:S07]  /*15c0*/  IMAD R20, R3, R2, R20 ;  /* 0x0000000203147224 */ /* 0x000fce00078e0214 */
.L_x_17:
[----:B------:R-:W-:Y:S01]  /*15d0*/  BAR.SYNC.DEFER_BLOCKING 0x0 ;  /* 0x0000000000007b1d */ /* 0x000fe20000010000 */
[----:B------:R-:W-:Y:S01]  /*15e0*/  UISETP.NE.AND UP1, UPT, UR8, 0x2, UPT ;  /* 0x000000020800788c */ /* 0x000fe2000bf25270 */
[----:B------:R-:W-:Y:S02]  /*15f0*/  ISETP.NE.OR P5, PT, R0, 0x2, !P5 ;  /* 0x000000020000780c */ /* 0x000fe40006fa5670 */
[----:B------:R-:W-:-:S06]  /*1600*/  LOP3.LUT R2, R189, 0x1f, RZ, 0xc0, !PT ;  /* 0x0000001fbd027812 */ /* 0x000fcc00078ec0ff */
[----:B------:R-:W-:Y:S05]  /*1610*/  BRA.U UP1, `(.L_x_18) ;  /* 0x0000001d01247547 */ /* 0x000fea000b800000 */
[----:B------:R-:W1:Y:S01]  /*1620*/  LDCU UR13, c[0x0][0x38c] ;  /* 0x00007180ff0d77ac */ /* 0x000e620008000800 */
[----:B------:R-:W2:Y:S01]  /*1630*/  LDC R9, c[0x0][0x370] ;  /* 0x0000dc00ff097b82 */ /* 0x000ea20000000800 */
[----:B------:R-:W-:Y:S01]  /*1640*/  PLOP3.LUT P1, PT, PT, PT, UP2, 0x80, 0x8 ;  /* 0x000000000008781c */ /* 0x000fe20003f2f028 */
[----:B------:R-:W-:Y:S01]  /*1650*/  IMAD.MOV.U32 R15, RZ, RZ, 0x1 ;  /* 0x00000001ff0f7424 */ /* 0x000fe200078e00ff */
[----:B------:R-:W-:Y:S01]  /*1660*/  ISETP.EQ.OR P4, PT, R2, RZ, P5 ;  /* 0x000000ff0200720c */ /* 0x000fe20002f82670 */
[----:B------:R-:W-:Y:S01]  /*1670*/  IMAD.MOV.U32 R14, RZ, RZ, RZ ;  /* 0x000000ffff0e7224 */ /* 0x000fe200078e00ff */
[----:B------:R-:W-:Y:S02]  /*1680*/  PLOP3.LUT P1, PT, P1, PT, PT, 0x8, 0x80 ;  /* 0x000000000080781c */ /* 0x000fe40000f2e170 */
[----:B------:R-:W-:Y:S01]  /*1690*/  CS2R R12, SRZ ;  /* 0x00000000000c7805 */ /* 0x000fe2000001ff00 */
[----:B------:R-:W-:Y:S01]  /*16a0*/  IMAD.MOV.U32 R10, RZ, RZ, 0x1 ;  /* 0x00000001ff0a7424 */ /* 0x000fe200078e00ff */
[----:B------:R-:W4:Y:S01]  /*16b0*/  LDC R0, c[0x0][0x374] ;  /* 0x0000dd00ff007b82 */ /* 0x000f220000000800 */
[----:B------:R-:W2:Y:S01]  /*16c0*/  LDCU.64 UR22, c[0x0][0x348] ;  /* 0x00006900ff1677ac */ /* 0x000ea20008000a00 */
[----:B------:R-:W-:Y:S01]  /*16d0*/  UMOV UR6, URZ ;  /* 0x000000ff00067c82 */ /* 0x000fe20008000000 */
[----:B-1----:R-:W-:-:S04]  /*16e0*/  UIADD3 UR5, UPT, UPT, UR13, 0x1f, URZ ;  /* 0x0000001f0d057890 */ /* 0x002fc8000fffe0ff */
[----:B------:R-:W-:-:S04]  /*16f0*/  USHF.R.S32.HI UR4, URZ, 0x1f, UR5 ;  /* 0x0000001fff047899 */ /* 0x000fc80008011405 */
[----:B------:R-:W-:-:S04]  /*1700*/  ULEA.HI UR4, UR4, UR5, URZ, 0x5 ;  /* 0x0000000504047291 */ /* 0x000fc8000f8f28ff */
[----:B------:R-:W-:Y:S02]  /*1710*/  USHF.R.S32.HI UR15, URZ, 0x5, UR4 ;  /* 0x00000005ff0f7899 */ /* 0x000fe40008011404 */
[----:B------:R-:W-:Y:S02]  /*1720*/  UIADD3 UR4, UPT, UPT, UR13, -0x1, URZ ;  /* 0xffffffff0d047890 */ /* 0x000fe4000fffe0ff */
[----:B------:R-:W-:Y:S02]  /*1730*/  UISETP.LT.U32.AND UP0, UPT, UR15, 0x18, UPT ;  /* 0x000000180f00788c */ /* 0x000fe4000bf01070 */
[----:B------:R-:W-:Y:S02]  /*1740*/  UISETP.GE.U32.AND UP1, UPT, UR4, -0x3f, UPT ;  /* 0xffffffc10400788c */ /* 0x000fe4000bf26070 */
[----:B------:R-:W-:Y:S02]  /*1750*/  USEL UR14, UR15, 0x18, UP0 ;  /* 0x000000180f0e7887 */ /* 0x000fe40008000000 */
[----:B------:R-:W-:-:S02]  /*1760*/  UIADD3 UR13, UPT, UPT, UR13, 0x3e, URZ ;  /* 0x0000003e0d0d7890 */ /* 0x000fc4000fffe0ff */
[----:B------:R-:W-:Y:S02]  /*1770*/  UIADD3 UR5, UPT, UPT, UR14, -0x1, URZ ;  /* 0xffffffff0e057890 */ /* 0x000fe4000fffe0ff */
[----:B------:R-:W-:-:S03]  /*1780*/  UIADD3 UR7, UPT, UPT, UR15, -UR14, URZ ;  /* 0x8000000e0f077290 */ /* 0x000fc6000fffe0ff */
[----:B------:R-:W-:-:S04]  /*1790*/  @UP1 UIADD3 UR5, UPT, UPT, UR14, URZ, URZ ;  /* 0x000000ff0e051290 */ /* 0x000fc8000fffe0ff */
[----:B--2---:R-:W-:-:S12]  /*17a0*/  UIADD3 UR5, UPT, UPT, UR5, 0x1, URZ ;  /* 0x0000000105057890 */ /* 0x004fd8000fffe0ff */
.L_x_36:
[----:B------:R-:W-:Y:S01]  /*17b0*/  UISETP.NE.AND UP0, UPT, UR37, URZ, UPT ;  /* 0x000000ff2500728c */ /* 0x000fe2000bf05270 */
[----:B------:R-:W1:Y:S08]  /*17c0*/  S2UR UR37, SR_CgaCtaId ;  /* 0x00000000002579c3 */ /* 0x000e700000008800 */
[----:B------:R-:W-:Y:S05]  /*17d0*/  BRA.U UP0, `(.L_x_19) ;  /* 0x0000000100347547 */ /* 0x000fea000b800000 */
[----:B------:R-:W2:Y:S01]  /*17e0*/  S2R R2, SR_CgaCtaId ;  /* 0x0000000000027919 */ /* 0x000ea20000008800 */
[----:B------:R-:W-:-:S04]  /*17f0*/  MOV R3, 0x400 ;  /* 0x0000040000037802 */ /* 0x000fc80000000f00 */
[----:B--2---:R-:W-:Y:S02]  /*1800*/  LEA R3, R2, R3, 0x18 ;  /* 0x0000000302037211 */ /* 0x004fe400078ec0ff */
[----:B------:R-:W-:-:S03]  /*1810*/  SHF.L.U32 R2, R10, 0x1f, RZ ;  /* 0x0000001f0a027819 */ /* 0x000fc600000006ff */
[----:B------:R-:W-:-:S04]  /*1820*/  IMAD R3, R12, 0x8, R3 ;  /* 0x000000080c037824 */ /* 0x000fc800078e0203 */
[----:B------:R-:W2:Y:S02]  /*1830*/  SYNCS.PHASECHK.TRANS64.TRYWAIT P0, [R3+URZ+0x220], R2 ;  /* 0x00022002030075a7 */ /* 0x000ea400080011ff */
[----:B--2---:R-:W-:Y:S05]  /*1840*/  @!P0 BRA `(.L_x_20) ;  /* 0x0000007400908947 */ /* 0x004fea0003800000 */
.L_x_127:
[----:B------:R-:W-:Y:S01]  /*1850*/  VIADD R12, R12, 0x1 ;  /* 0x000000010c0c7836 */ /* 0x000fe20000000000 */
[----:B------:R2:W-:Y:S04]  /*1860*/  SYNCS.ARRIVE.TRANS64.A1T0 RZ, [R3+URZ+0x210], RZ ;  /* 0x000210ff03ff79a7 */ /* 0x0005e800081000ff */
[----:B------:R-:W-:-:S04]  /*1870*/  ISETP.NE.AND P0, PT, R12, 0x2, PT ;  /* 0x000000020c00780c */ /* 0x000fc80003f05270 */
[----:B------:R-:W-:Y:S02]  /*1880*/  SEL R12, R12, RZ, P0 ;  /* 0x000000ff0c0c7207 */ /* 0x000fe40000000000 */
[----:B--2---:R-:W-:-:S04]  /*1890*/  SEL R3, RZ, 0x1, P0 ;  /* 0x00000001ff037807 */ /* 0x004fc80000000000 */
[----:B------:R-:W-:-:S07]  /*18a0*/  LOP3.LUT R10, R10, R3, RZ, 0x3c, !PT ;  /* 0x000000030a0a7212 */ /* 0x000fce00078e3cff */
.L_x_19:
[----:B------:R-:W-:Y:S01]  /*18b0*/  UMOV UR4, 0x400 ;  /* 0x0000040000047882 */ /* 0x000fe20000000000 */
[----:B------:R-:W-:Y:S01]  /*18c0*/  SHF.L.U32 R2, R15, 0x1f, RZ ;  /* 0x0000001f0f027819 */ /* 0x000fe200000006ff */
[----:B-1----:R-:W-:Y:S01]  /*18d0*/  ULEA UR4, UR37, UR4, 0x18 ;  /* 0x0000000425047291 */ /* 0x002fe2000f8ec0ff */
[----:B------:R-:W-:Y:S01]  /*18e0*/  R2UR UR35, R21 ;  /* 0x00000000152372ca */ /* 0x000fe200000e0000 */
[----:B------:R-:W-:Y:S01]  /*18f0*/  UISETP.GE.U32.AND UP0, UPT, UR13, 0x3f, UPT ;  /* 0x0000003f0d00788c */ /* 0x000fe2000bf06070 */
[----:B------:R-:W-:Y:S01]  /*1900*/  R2UR UR11, R20 ;  /* 0x00000000140b72ca */ /* 0x000fe200000e0000 */
[----:B------:R-:W-:Y:S01]  /*1910*/  ULEA UR8, UR6, UR4, 0x3 ;  /* 0x0000000406087291 */ /* 0x000fe2000f8e18ff */
[----:B------:R-:W-:-:S08]  /*1920*/  UMOV UR24, URZ ;  /* 0x000000ff00187c82 */ /* 0x000fd00008000000 */
[----:B------:R1:W2:Y:S01]  /*1930*/  SYNCS.PHASECHK.TRANS64.TRYWAIT P0, [UR8+0xc0], R2 ;  /* 0x0000c002ff0075a7 */ /* 0x0002a20008001108 */
[----:B------:R-:W-:Y:S02]  /*1940*/  USHF.L.U32 UR35, UR35, 0x7, URZ ;  /* 0x0000000723237899 */ /* 0x000fe400080006ff */
[----:B------:R-:W-:Y:S01]  /*1950*/  USHF.L.U32 UR11, UR11, 0x7, URZ ;  /* 0x000000070b0b7899 */ /* 0x000fe200080006ff */
[----:B------:R-:W-:Y:S11]  /*1960*/  BRA.U !UP0, `(.L_x_21) ;  /* 0x0000000108a47547 */ /* 0x000ff6000b800000 */
[----:B------:R-:W-:Y:S01]  /*1970*/  UMOV UR16, URZ ;  /* 0x000000ff00107c82 */ /* 0x000fe20008000000 */
[----:B------:R-:W-:-:S05]  /*1980*/  UMOV UR17, UR6 ;  /* 0x0000000600117c82 */ /* 0x000fca0008000000 */
.L_x_26:
[----:B-1----:R-:W-:Y:S01]  /*1990*/  ULEA UR33, UR17, UR4, 0x3 ;  /* 0x0000000411217291 */ /* 0x002fe2000f8e18ff */
[----:B--2---:R-:W-:Y:S01]  /*19a0*/  @!P5 MOV R3, 0x2000 ;  /* 0x000020000003d802 */ /* 0x004fe20000000f00 */
[----:B--2---:R-:W-:Y:S10]  /*19b0*/  @P0 BRA `(.L_x_22) ;  /* 0x00000000000c0947 */ /* 0x004ff40003800000 */
[----:B------:R-:W-:-:S04]  /*19c0*/  SHF.L.U32 R5, R15, 0x1f, RZ ;  /* 0x0000001f0f057819 */ /* 0x000fc800000006ff */
[----:B------:R-:W2:Y:S02]  /*19d0*/  SYNCS.PHASECHK.TRANS64.TRYWAIT P0, [UR33+0xc0], R5 ;  /* 0x0000c005ff0075a7 */ /* 0x000ea40008001121 */
[----:B--2---:R-:W-:Y:S05]  /*19e0*/  @!P0 BRA `(.L_x_23) ;  /* 0x00000074003c8947 */ /* 0x004fea0003800000 */
.L_x_22:
[----:B------:R2:W-:Y:S01]  /*19f0*/  @!P5 SYNCS.ARRIVE.TRANS64 RZ, [UR33], R3 ;  /* 0x00000003ffffd9a7 */ /* 0x0005e20008000021 */
[----:B------:R-:W-:Y:S04]  /*1a00*/  BSSY.RECONVERGENT B0, `(.L_x_24) ;  /* 0x0000003000007945 */ /* 0x000fe80003800200 */
[----:B------:R-:W-:Y:S05]  /*1a10*/  @P4 BRA `(.L_x_25) ;  /* 0x0000000000044947 */ /* 0x000fea0003800000 */
[----:B------:R-:W-:Y:S05]  /*1a20*/  BPT.TRAP 0x1 ;  /* 0x000000040000795c */ /* 0x000fea0000300000 */
.L_x_25:
[----:B------:R-:W-:Y:S05]  /*1a30*/  BSYNC.RECONVERGENT B0 ;  /* 0x0000000000007941 */ /* 0x000fea0003800200 */
.L_x_24:
[----:B------:R-:W-:Y:S02]  /*1a40*/  UIADD3 UR6, UPT, UPT, UR17, 0x1, URZ ;  /* 0x0000000111067890 */ /* 0x000fe4000fffe0ff */
[----:B------:R-:W-:Y:S02]  /*1a50*/  UIADD3 UR26, UP1, UPT, UR22, 0x80, URZ ;  /* 0x00000080161a7890 */ /* 0x000fe4000ff3e0ff */
[----:B------:R-:W-:Y:S02]  /*1a60*/  UISETP.NE.AND UP0, UPT, UR6, 0x18, UPT ;  /* 0x000000180600788c */ /* 0x000fe4000bf05270 */
[----:B------:R-:W-:Y:S02]  /*1a70*/  USHF.L.U32 UR34, UR16, 0x5, URZ ;  /* 0x0000000510227899 */ /* 0x000fe400080006ff */
[----:B------:R-:W-:Y:S02]  /*1a80*/  USEL UR9, URZ, 0x1, UP0 ;  /* 0x00000001ff097887 */ /* 0x000fe40008000000 */
[----:B------:R-:W-:-:S02]  /*1a90*/  USEL UR6, UR6, URZ, UP0 ;  /* 0x000000ff06067287 */ /* 0x000fc40008000000 */
[----:B------:R-:W-:Y:S02]  /*1aa0*/  UIADD3 UR20, UP0, UPT, UR22, 0x180, URZ ;  /* 0x0000018016147890 */ /* 0x000fe4000ff1e0ff */
[----:B------:R-:W-:Y:S01]  /*1ab0*/  ULEA UR8, UR6, UR4, 0x3 ;  /* 0x0000000406087291 */ /* 0x000fe2000f8e18ff */
[----:B------:R-:W-:Y:S01]  /*1ac0*/  LOP3.LUT R15, R15, UR9, RZ, 0x3c, !PT ;  /* 0x000000090f0f7c12 */ /* 0x000fe2000f8e3cff */
[----:B------:R-:W-:Y:S02]  /*1ad0*/  UIADD3.X UR27, UPT, UPT, URZ, UR23, URZ, UP1, !UPT ;  /* 0x00000017ff1b7290 */ /* 0x000fe40008ffe4ff */
[----:B------:R-:W-:Y:S01]  /*1ae0*/  UIADD3.X UR21, UPT, UPT, URZ, UR23, URZ, UP0, !UPT ;  /* 0x00000017ff157290 */ /* 0x000fe200087fe4ff */
[----:B-1----:R-:W-:Y:S01]  /*1af0*/  SHF.L.U32 R2, R15, 0x1f, RZ ;  /* 0x0000001f0f027819 */ /* 0x002fe200000006ff */
[----:B------:R-:W-:Y:S01]  /*1b00*/  UMOV UR18, 0x0 ;  /* 0x0000000000127882 */ /* 0x000fe20000000000 */
[----:B------:R-:W-:Y:S01]  /*1b10*/  UMOV UR19, 0x10000000 ;  /* 0x1000000000137882 */ /* 0x000fe20000000000 */
[----:B------:R-:W-:Y:S01]  /*1b20*/  UMOV UR12, UR36 ;  /* 0x00000024000c7c82 */ /* 0x000fe20008000000 */
[----:B------:R1:W1:Y:S01]  /*1b30*/  SYNCS.PHASECHK.TRANS64.TRYWAIT P0, [UR8+0xc0], R2 ;  /* 0x0000c002ff0075a7 */ /* 0x0002620008001108 */
[----:B------:R-:W-:Y:S01]  /*1b40*/  ULEA UR8, UR17, UR4, 0xc ;  /* 0x0000000411087291 */ /* 0x000fe2000f8e60ff */
[----:B------:R-:W-:Y:S01]  /*1b50*/  UMOV UR9, UR33 ;  /* 0x0000002100097c82 */ /* 0x000fe20008000000 */
[----:B------:R-:W-:-:S02]  /*1b60*/  UMOV UR10, UR34 ;  /* 0x00000022000a7c82 */ /* 0x000fc40008000000 */
[----:B------:R-:W-:Y:S02]  /*1b70*/  UIADD3 UR32, UPT, UPT, UR8, 0x8600, URZ ;  /* 0x0000860008207890 */ /* 0x000fe4000fffe0ff */
[----:B------:R-:W-:Y:S02]  /*1b80*/  UIADD3 UR8, UPT, UPT, UR8, 0x20600, URZ ;  /* 0x0002060008087890 */ /* 0x000fe4000fffe0ff */
[----:B------:R-:W-:Y:S01]  /*1b90*/  UIADD3 UR16, UPT, UPT, UR16, 0x1, URZ ;  /* 0x0000000110107890 */ /* 0x000fe2000fffe0ff */
[----:B------:R-:W-:Y:S01]  /*1ba0*/  UMOV UR24, UR5 ;  /* 0x0000000500187c82 */ /* 0x000fe20008000000 */
[----:B------:R-:W-:Y:S02]  /*1bb0*/  UMOV UR17, UR6 ;  /* 0x0000000600117c82 */ /* 0x000fe40008000000 */
[----:B------:R-:W-:Y:S01]  /*1bc0*/  UISETP.NE.AND UP0, UPT, UR16, UR5, UPT ;  /* 0x000000051000728c */ /* 0x000fe2000bf05270 */
[----:B------:R1:W-:Y:S02]  /*1bd0*/  UTMALDG.3D [UR32], [UR26], desc[UR18] ;  /* 0x000012201a0075b4 */ /* 0x0003e40008011000 */
[----:B------:R1:W-:Y:S06]  /*1be0*/  UTMALDG.3D [UR8], [UR20], desc[UR18] ;  /* 0x00001208140075b4 */ /* 0x0003ec0008011000 */
[----:B------:R-:W-:Y:S05]  /*1bf0*/  BRA.U UP0, `(.L_x_26) ;  /* 0xfffffffd00647547 */ /* 0x000fea000b83ffff */
.L_x_21:
[----:B-1----:R-:W-:Y:S01]  /*1c00*/  ULEA UR8, UR6, UR4, 0x3 ;  /* 0x0000000406087291 */ /* 0x002fe2000f8e18ff */
[----:B------:R-:W-:Y:S01]  /*1c10*/  SHF.L.U32 R2, R15, 0x1f, RZ ;  /* 0x0000001f0f027819 */ /* 0x000fe200000006ff */
[----:B------:R-:W-:Y:S01]  /*1c20*/  @!P1 SYNCS.ARRIVE.TRANS64.A1T0 RZ, [UR4+0x1a8], RZ ;  /* 0x0001a8ffffff99a7 */ /* 0x000fe20008100004 */
[----:B------:R-:W-:-:S06]  /*1c30*/  UISETP.GT.AND UP0, UPT, UR15, UR14, UPT ;  /* 0x0000000e0f00728c */ /* 0x000fcc000bf04270 */
[----:B--2---:R1:W2:Y:S03]  /*1c40*/  SYNCS.PHASECHK.TRANS64.TRYWAIT P0, [UR8+0xc0], R2 ;  /* 0x0000c002ff0075a7 */ /* 0x0042a60008001108 */
[----:B------:R-:W-:Y:S05]  /*1c50*/  BRA.U !UP0, `(.L_x_27) ;  /* 0x0000000108a87547 */ /* 0x000fea000b800000 */
[----:B------:R-:W-:Y:S01]  /*1c60*/  UIADD3 UR21, UPT, UPT, UR7, UR24, URZ ;  /* 0x0000001807157290 */ /* 0x000fe2000fffe0ff */
[----:B------:R-:W-:-:S11]  /*1c70*/  UMOV UR25, UR6 ;  /* 0x0000000600197c82 */ /* 0x000fd60008000000 */
.L_x_32:
[----:B-1----:R-:W-:Y:S01]  /*1c80*/  ULEA UR17, UR25, UR4, 0x3 ;  /* 0x0000000419117291 */ /* 0x002fe2000f8e18ff */
[----:B--2---:R-:W-:Y:S01]  /*1c90*/  @!P5 MOV R3, 0x2000 ;  /* 0x000020000003d802 */ /* 0x004fe20000000f00 */
[----:B--2---:R-:W-:Y:S10]  /*1ca0*/  @P0 BRA `(.L_x_28) ;  /* 0x00000000000c0947 */ /* 0x004ff40003800000 */
[----:B------:R-:W-:-:S04]  /*1cb0*/  SHF.L.U32 R5, R15, 0x1f, RZ ;  /* 0x0000001f0f057819 */ /* 0x000fc800000006ff */
[----:B------:R-:W2:Y:S02]  /*1cc0*/  SYNCS.PHASECHK.TRANS64.TRYWAIT P0, [UR17+0xc0], R5 ;  /* 0x0000c005ff0075a7 */ /* 0x000ea40008001111 */
[----:B--2---:R-:W-:Y:S05]  /*1cd0*/  @!P0 BRA `(.L_x_29) ;  /* 0x0000007000988947 */ /* 0x004fea0003800000 */
.L_x_28:
[----:B------:R2:W-:Y:S01]  /*1ce0*/  @!P5 SYNCS.ARRIVE.TRANS64 RZ, [UR17], R3 ;  /* 0x00000003ffffd9a7 */ /* 0x0005e20008000011 */
[----:B------:R-:W-:Y:S04]  /*1cf0*/  BSSY.RECONVERGENT B0, `(.L_x_30) ;  /* 0x0000003000007945 */ /* 0x000fe80003800200 */
[----:B------:R-:W-:Y:S05]  /*1d00*/  @P4 BRA `(.L_x_31) ;  /* 0x0000000000044947 */ /* 0x000fea0003800000 */
[----:B------:R-:W-:Y:S05]  /*1d10*/  BPT.TRAP 0x1 ;  /* 0x000000040000795c */ /* 0x000fea0000300000 */
.L_x_31:
[----:B------:R-:W-:Y:S05]  /*1d20*/  BSYNC.RECONVERGENT B0 ;  /* 0x0000000000007941 */ /* 0x000fea0003800200 */
.L_x_30:
        /* <DEDUP_REMOVED lines=20> */
[----:B------:R-:W-:Y:S01]  /*1e70*/  UIADD3 UR8, UPT, UPT, UR8, 0x20600, URZ ;  /* 0x0002060008087890 */ /* 0x000fe2000fffe0ff */
[----:B------:R-:W-:Y:S01]  /*1e80*/  UMOV UR9, UR17 ;  /* 0x0000001100097c82 */ /* 0x000fe20008000000 */
[----:B------:R-:W-:Y:S01]  /*1e90*/  UMOV UR10, UR18 ;  /* 0x00000012000a7c82 */ /* 0x000fe20008000000 */
[----:B------:R-:W-:Y:S01]  /*1ea0*/  UIADD3 UR24, UPT, UPT, UR24, 0x1, URZ ;  /* 0x0000000118187890 */ /* 0x000fe2000fffe0ff */
[----:B------:R-:W-:-:S03]  /*1eb0*/  UMOV UR25, UR6 ;  /* 0x0000000600197c82 */ /* 0x000fc60008000000 */
[----:B------:R1:W-:Y:S01]  /*1ec0*/  UTMALDG.3D [UR16], [UR30], desc[UR26] ;  /* 0x00001a101e0075b4 */ /* 0x0003e20008011000 */
[----:B------:R-:W-:Y:S01]  /*1ed0*/  UISETP.NE.AND UP0, UPT, UR24, UR21, UPT ;  /* 0x000000151800728c */ /* 0x000fe2000bf05270 */
[----:B------:R1:W-:Y:S08]  /*1ee0*/  UTMALDG.3D [UR8], [UR28], desc[UR26] ;  /* 0x00001a081c0075b4 */ /* 0x0003f00008011000 */
[----:B------:R-:W-:Y:S05]  /*1ef0*/  BRA.U UP0, `(.L_x_32) ;  /* 0xfffffffd00607547 */ /* 0x000fea000b83ffff */
.L_x_27:
[C---:B-1----:R-:W-:Y:S01]  /*1f00*/  LEA R2, R14.reuse, UR4, 0x3 ;  /* 0x000000040e027c11 */ /* 0x042fe2000f8e18ff */
[----:B------:R-:W-:Y:S01]  /*1f10*/  NOP ;  /* 0x0000000000007918 */ /* 0x000fe20000000000 */
[----:B--2---:R-:W-:Y:S02]  /*1f20*/  SHF.L.U32 R3, R13, 0x1f, RZ ;  /* 0x0000001f0d037819 */ /* 0x004fe400000006ff */
[----:B------:R-:W-:Y:S02]  /*1f30*/  LEA R4, R14, UR4, 0x4 ;  /* 0x000000040e047c11 */ /* 0x000fe4000f8e20ff */
[----:B------:R-:W1:Y:S02]  /*1f40*/  SYNCS.PHASECHK.TRANS64.TRYWAIT P0, [R2+URZ+0x1b0], R3 ;  /* 0x0001b003020075a7 */ /* 0x000e6400080011ff */
[----:B-1----:R-:W-:Y:S05]  /*1f50*/  @!P0 BRA `(.L_x_33) ;  /* 0x0000007000108947 */ /* 0x002fea0003800000 */
.L_x_130:
[----:B------:R-:W2:Y:S01]  /*1f60*/  LDS.128 R4, [R4+0x240] ;  /* 0x0002400004047984 */ /* 0x000ea20000000c00 */
[----:B---3--:R-:W-:Y:S01]  /*1f70*/  ISETP.GE.AND P0, PT, R72, 0x1, PT ;  /* 0x000000014800780c */ /* 0x008fe20003f06270 */
[----:B-1----:R-:W-:Y:S01]  /*1f80*/  VIADD R2, R2, 0x1c0 ;  /* 0x000001c002027836 */ /* 0x002fe20000000000 */
[----:B------:R-:W-:Y:S01]  /*1f90*/  @!PT LDS RZ, [RZ] ;  /* 0x00000000fffff984 */ /* 0x000fe20000000800 */
[----:B------:R-:W-:Y:S01]  /*1fa0*/  @!PT LDS RZ, [RZ] ;  /* 0x00000000fffff984 */ /* 0x000fe20000000800 */
[----:B------:R-:W-:Y:S01]  /*1fb0*/  @!PT LDS RZ, [RZ] ;  /* 0x00000000fffff984 */ /* 0x000fe20000000800 */
[----:B------:R-:W-:Y:S01]  /*1fc0*/  @!PT LDS RZ, [RZ] ;  /* 0x00000000fffff984 */ /* 0x000fe20000000800 */
[----:B------:R1:W-:Y:S06]  /*1fd0*/  MEMBAR.ALL.CTA ;  /* 0x0000000000007992 */ /* 0x0003ec0000008000 */
[----:B-1----:R-:W1:Y:S01]  /*1fe0*/  FENCE.VIEW.ASYNC.S ;  /* 0x00000000000073c6 */ /* 0x002e620000000000 */
[----:B------:R-:W-:-:S04]  /*1ff0*/  PRMT R2, RZ, 0x654, R2 ;  /* 0x00000654ff027816 */ /* 0x000fc80000000002 */
[----:B-1----:R1:W-:Y:S01]  /*2000*/  SYNCS.ARRIVE.TRANS64.RED.A1T0 RZ, [R2+URZ], RZ ;  /* 0x000000ff02ff79a7 */ /* 0x0023e200081004ff */
[----:B--2---:R-:W-:-:S13]  /*2010*/  LOP3.LUT P2, RZ, R6, 0x1, RZ, 0xc0, !PT ;  /* 0x0000000106ff7812 */ /* 0x004fda000784c0ff */
[----:B------:R-:W-:Y:S01]  /*2020*/  @P2 SHF.R.U32.HI R3, RZ, 0x10, R5 ;  /* 0x00000010ff032819 */ /* 0x000fe20000011605 */
[----:B------:R-:W-:Y:S01]  /*2030*/  VOTEU.ANY UP0, P2 ;  /* 0x0000000000ff7886 */ /* 0x000fe20001000100 */
[----:B------:R-:W-:Y:S02]  /*2040*/  @P2 MOV R11, R4 ;  /* 0x00000004000b2202 */ /* 0x000fe40000000f00 */
[----:B------:R-:W-:Y:S02]  /*2050*/  @P2 R2UR.BROADCAST UR8, R3 ;  /* 0x00000000030822ca */ /* 0x000fe400008e0000 */
[----:B------:R-:W-:-:S11]  /*2060*/  @P2 LOP3.LUT R8, R5, 0xffff, RZ, 0xc0, !PT ;  /* 0x0000ffff05082812 */ /* 0x000fd600078ec0ff */
[----:B------:R-:W-:Y:S01]  /*2070*/  @UP0 UMOV UR36, UR8 ;  /* 0x0000000800240c82 */ /* 0x000fe20008000000 */
[----:B-1----:R-:W-:Y:S05]  /*2080*/  @!P0 BRA `(.L_x_34) ;  /* 0x0000000000b88947 */ /* 0x002fea0003800000 */
[----:B------:R-:W4:Y:S01]  /*2090*/  LDC.64 R4, c[0x0][0xb18] ;  /* 0x0002c600ff047b82 */ /* 0x000f220000000a00 */
[----:B------:R-:W-:-:S07]  /*20a0*/  ISETP.NE.AND P3, PT, R72, 0x1, PT ;  /* 0x000000014800780c */ /* 0x000fce0003f65270 */
[----:B------:R-:W1:Y:S08]  /*20b0*/  LDC.64 R6, c[0x0][0xb10] ;  /* 0x0002c400ff067b82 */ /* 0x000e700000000a00 */
[----:B------:R-:W2:Y:S08]  /*20c0*/  LDC R16, c[0x0][0xb20] ;  /* 0x0002c800ff107b82 */ /* 0x000eb00000000800 */
[----:B------:R-:W3:Y:S01]  /*20d0*/  LDC R18, c[0x0][0xb0c] ;  /* 0x0002c300ff127b82 */ /* 0x000ee20000000800 */
[----:B----4-:R-:W-:Y:S01]  /*20e0*/  IMAD.HI.U32 R17, R0, R5, RZ ;  /* 0x0000000500117227 */ /* 0x010fe200078e00ff */
[----:B------:R-:W-:-:S03]  /*20f0*/  ISETP.NE.AND P0, PT, R4, 0x1, PT ;  /* 0x000000010400780c */ /* 0x000fc60003f05270 */
[----:B------:R-:W-:-:S03]  /*2100*/  IMAD.HI.U32 R5, R8, R5, RZ ;  /* 0x0000000508057227 */ /* 0x000fc600078e00ff */
[----:B------:R-:W4:Y:S01]  /*2110*/  LDC.64 R2, c[0x0][0xb28] ;  /* 0x0002ca00ff027b82 */ /* 0x000f220000000a00 */
[----:B-1----:R-:W-:-:S04]  /*2120*/  IMAD.HI.U32 R20, R9, R6, RZ ;  /* 0x0000000609147227 */ /* 0x002fc800078e00ff */
[----:B------:R-:W-:Y:S01]  /*2130*/  IMAD.HI.U32 R22, R11, R6, RZ ;  /* 0x000000060b167227 */ /* 0x000fe200078e00ff */
[----:B------:R-:W-:Y:S02]  /*2140*/  SHF.R.U32.HI R20, RZ, R7, R20 ;  /* 0x00000007ff147219 */ /* 0x000fe40000011614 */
[-C--:B--2---:R-:W-:Y:S02]  /*2150*/  SHF.R.U32.HI R17, RZ, R16.reuse, R17 ;  /* 0x00000010ff117219 */ /* 0x084fe40000011611 */
[----:B------:R-:W-:Y:S02]  /*2160*/  SHF.R.U32.HI R5, RZ, R16, R5 ;  /* 0x00000010ff057219 */ /* 0x000fe40000011605 */
[----:B------:R-:W-:Y:S02]  /*2170*/  SEL R17, R0, R17, !P0 ;  /* 0x0000001100117207 */ /* 0x000fe40004000000 */
[----:B------:R-:W-:Y:S02]  /*2180*/  SHF.R.U32.HI R22, RZ, R7, R22 ;  /* 0x00000007ff167219 */ /* 0x000fe40000011616 */
[----:B---3--:R-:W-:-:S02]  /*2190*/  ISETP.NE.AND P1, PT, R18, 0x1, PT ;  /* 0x000000011200780c */ /* 0x008fc40003f25270 */
[----:B------:R-:W-:Y:S02]  /*21a0*/  SEL R5, R8, R5, !P0 ;  /* 0x0000000508057207 */ /* 0x000fe40004000000 */
[----:B------:R-:W-:Y:S02]  /*21b0*/  SEL R19, R9, R20, !P1 ;  /* 0x0000001409137207 */ /* 0x000fe40004800000 */
[----:B------:R-:W-:Y:S01]  /*21c0*/  SEL R7, R11, R22, !P1 ;  /* 0x000000160b077207 */ /* 0x000fe20004800000 */
[----:B----4-:R-:W-:-:S04]  /*21d0*/  IMAD.HI.U32 R20, R17, R2, RZ ;  /* 0x0000000211147227 */ /* 0x010fc800078e00ff */
[----:B------:R-:W-:Y:S01]  /*21e0*/  IMAD.HI.U32 R6, R19, R2, RZ ;  /* 0x0000000213067227 */ /* 0x000fe200078e00ff */
[----:B------:R-:W-:-:S04]  /*21f0*/  @P3 SHF.R.U32.HI R17, RZ, R3, R20 ;  /* 0x00000003ff113219 */ /* 0x000fc80000011614 */
[----:B------:R-:W-:Y:S01]  /*2200*/  @P3 SHF.R.U32.HI R19, RZ, R3, R6 ;  /* 0x00000003ff133219 */ /* 0x000fe20000011606 */
[----:B------:R-:W-:-:S04]  /*2210*/  IMAD R17, R72, R17, RZ ;  /* 0x0000001148117224 */ /* 0x000fc800078e02ff */
[----:B------:R-:W-:Y:S01]  /*2220*/  IMAD R6, R72, R19, RZ ;  /* 0x0000001348067224 */ /* 0x000fe200078e02ff */
[C---:B------:R-:W-:Y:S02]  /*2230*/  ISETP.GE.AND P0, PT, R5.reuse, R17, PT ;  /* 0x000000110500720c */ /* 0x040fe40003f06270 */
[----:B------:R-:W-:Y:S02]  /*2240*/  IADD3 R17, PT, PT, -R5, RZ, RZ ;  /* 0x000000ff05117210 */ /* 0x000fe40007ffe1ff */
[----:B------:R-:W-:Y:S01]  /*2250*/  ISETP.GE.OR P0, PT, R7, R6, P0 ;  /* 0x000000060700720c */ /* 0x000fe20000706670 */
[----:B------:R-:W-:-:S04]  /*2260*/  IMAD.HI.U32 R6, R5, R2, RZ ;  /* 0x0000000205067227 */ /* 0x000fc800078e00ff */
[----:B------:R-:W-:Y:S01]  /*2270*/  IMAD R8, R4, R17, R8 ;  /* 0x0000001104087224 */ /* 0x000fe200078e0208 */
[----:B------:R-:W-:-:S04]  /*2280*/  SHF.R.U32.HI R6, RZ, R3, R6 ;  /* 0x00000003ff067219 */ /* 0x000fc80000011606 */
[----:B------:R-:W-:-:S03]  /*2290*/  SEL R6, R5, R6, !P3 ;  /* 0x0000000605067207 */ /* 0x000fc60005800000 */
[----:B------:R-:W-:-:S04]  /*22a0*/  @!P0 IMAD.HI.U32 R16, R7, R2, RZ ;  /* 0x0000000207108227 */ /* 0x000fc800078e00ff */
[----:B------:R-:W-:Y:S01]  /*22b0*/  IMAD.MOV R2, RZ, RZ, -R6 ;  /* 0x000000ffff027224 */ /* 0x000fe200078e0a06 */
[----:B------:R-:W-:-:S03]  /*22c0*/  @!P0 SHF.R.U32.HI R16, RZ, R3, R16 ;  /* 0x00000003ff108219 */ /* 0x000fc60000011610 */
[----:B------:R-:W-:Y:S01]  /*22d0*/  IMAD R2, R72, R2, R5 ;  /* 0x0000000248027224 */ /* 0x000fe200078e0205 */
        /* <DEDUP_REMOVED lines=9> */
.L_x_34:
[----:B------:R-:W1:Y:S02]  /*2370*/  LDCU UR8, c[0x0][0xb30] ;  /* 0x00016600ff0877ac */ /* 0x000e640008000800 */
[----:B-1----:R-:W-:-:S09]  /*2380*/  UISETP.NE.AND UP0, UPT, UR8, 0x1, UPT ;  /* 0x000000010800788c */ /* 0x002fd2000bf05270 */
[----:B------:R-:W-:Y:S05]  /*2390*/  BRA.U UP0, `(.L_x_35) ;  /* 0x0000000100407547 */ /* 0x000fea000b800000 */
[----:B------:R-:W1:Y:S08]  /*23a0*/  LDC.64 R4, c[0x0][0xb10] ;  /* 0x0002c400ff047b82 */ /* 0x000e700000000a00 */
[----:B------:R-:W2:Y:S08]  /*23b0*/  LDC.64 R2, c[0x0][0xb18] ;  /* 0x0002c600ff027b82 */ /* 0x000eb00000000a00 */
[----:B------:R-:W3:Y:S08]  /*23c0*/  LDC R6, c[0x0][0xb20] ;  /* 0x0002c800ff067b82 */ /* 0x000ef00000000800 */
[----:B------:R-:W4:Y:S01]  /*23d0*/  LDC R16, c[0x0][0xb0c] ;  /* 0x0002c300ff107b82 */ /* 0x000f220000000800 */
[----:B-1----:R-:W-:-:S05]  /*23e0*/  IMAD.HI.U32 R4, R11, R4, RZ ;  /* 0x000000040b047227 */ /* 0x002fca00078e00ff */
[----:B------:R-:W-:Y:S01]  /*23f0*/  SHF.R.U32.HI R4, RZ, R5, R4 ;  /* 0x00000005ff047219 */ /* 0x000fe20000011604 */
[----:B--2---:R-:W-:Y:S01]  /*2400*/  IMAD.HI.U32 R3, R8, R3, RZ ;  /* 0x0000000308037227 */ /* 0x004fe200078e00ff */
[----:B------:R-:W-:-:S04]  /*2410*/  ISETP.NE.AND P0, PT, R2, 0x1, PT ;  /* 0x000000010200780c */ /* 0x000fc80003f05270 */
[----:B---3--:R-:W-:-:S04]  /*2420*/  SHF.R.U32.HI R3, RZ, R6, R3 ;  /* 0x00000006ff037219 */ /* 0x008fc80000011603 */
[----:B------:R-:W-:Y:S02]  /*2430*/  SEL R3, R8, R3, !P0 ;  /* 0x0000000308037207 */ /* 0x000fe40004000000 */
[----:B----4-:R-:W-:-:S04]  /*2440*/  ISETP.NE.AND P1, PT, R16, 0x1, PT ;  /* 0x000000011000780c */ /* 0x010fc80003f25270 */
[----:B------:R-:W-:-:S05]  /*2450*/  SEL R4, R11, R4, !P1 ;  /* 0x000000040b047207 */ /* 0x000fca0004800000 */
[----:B------:R-:W-:Y:S02]  /*2460*/  IMAD.IADD R5, R3, 0x1, -R4 ;  /* 0x0000000103057824 */ /* 0x000fe400078e0a04 */
[----:B------:R-:W-:Y:S02]  /*2470*/  IMAD.IADD R3, R4, 0x1, -R3 ;  /* 0x0000000104037824 */ /* 0x000fe400078e0a03 */
[----:B------:R-:W-:Y:S02]  /*2480*/  IMAD R11, R5, R16, R11 ;  /* 0x00000010050b7224 */ /* 0x000fe400078e020b */
[----:B------:R-:W-:-:S07]  /*2490*/  IMAD R8, R3, R2, R8 ;  /* 0x0000000203087224 */ /* 0x000fce00078e0208 */
.L_x_35:
[----:B------:R-:W-:Y:S01]  /*24a0*/  VIADD R14, R14, 0x1 ;  /* 0x000000010e0e7836 */ /* 0x000fe20000000000 */
[----:B------:R-:W-:Y:S01]  /*24b0*/  PLOP3.LUT P1, PT, PT, PT, PT, 0x80, 0x8 ;  /* 0x000000000008781c */ /* 0x000fe20003f2f070 */
[----:B------:R-:W-:Y:S02]  /*24c0*/  IMAD.IADD R21, R11, 0x1, R170 ;  /* 0x000000010b157824 */ /* 0x000fe400078e02aa */
[----:B------:R-:W-:Y:S01]  /*24d0*/  IMAD.IADD R20, R8, 0x1, R147 ;  /* 0x0000000108147824 */ /* 0x000fe200078e0293 */
[----:B------:R-:W-:-:S04]  /*24e0*/  ISETP.NE.AND P0, PT, R14, 0x2, PT ;  /* 0x000000020e00780c */ /* 0x000fc80003f05270 */
[----:B------:R-:W-:Y:S02]  /*24f0*/  SEL R2, RZ, 0x1, P0 ;  /* 0x00000001ff027807 */ /* 0x000fe40000000000 */
[----:B------:R-:W-:Y:S02]  /*2500*/  SEL R14, R14, RZ, P0 ;  /* 0x000000ff0e0e7207 */ /* 0x000fe40000000000 */
[----:B------:R-:W-:Y:S01]  /*2510*/  LOP3.LUT R13, R13, R2, RZ, 0x3c, !PT ;  /* 0x000000020d0d7212 */ /* 0x000fe200078e3cff */
[----:B------:R-:W-:Y:S06]  /*2520*/  @P2 BRA `(.L_x_36) ;  /* 0xfffffff000a02947 */ /* 0x000fec000383ffff */
[----:B------:R-:W-:Y:S01]  /*2530*/  UIADD3 UR4, UPT, UPT, UR4, 0xc0, URZ ;  /* 0x000000c004047890 */ /* 0x000fe2000fffe0ff */
[----:B------:R-:W-:-:S03]  /*2540*/  SHF.L.U32 R3, R15, 0x1f, RZ ;  /* 0x0000001f0f037819 */ /* 0x000fc600000006ff */
[----:B------:R-:W-:-:S09]  /*2550*/  ULEA UR5, UR6, UR4, 0x3 ;  /* 0x0000000406057291 */ /* 0x000fd2000f8e18ff */
[----:B------:R-:W1:Y:S02]  /*2560*/  SYNCS.PHASECHK.TRANS64.TRYWAIT P0, [UR5], R3 ;  /* 0x00000003ff0075a7 */ /* 0x000e640008001105 */
[----:B-1----:R-:W-:Y:S05]  /*2570*/  @!P0 BRA `(.L_x_37) ;  /* 0x00000068009c8947 */ /* 0x002fea0003800000 */
.L_x_132:
[----:B------:R-:W-:-:S04]  /*2580*/  UIADD3 UR6, UPT, UPT, UR6, 0x1, URZ ;  /* 0x0000000106067890 */ /* 0x000fc8000fffe0ff */
[----:B------:R-:W-:-:S04]  /*2590*/  UISETP.NE.AND UP0, UPT, UR6, 0x18, UPT ;  /* 0x000000180600788c */ /* 0x000fc8000bf05270 */
[----:B------:R-:W-:Y:S02]  /*25a0*/  USEL UR7, URZ, 0x1, UP0 ;  /* 0x00000001ff077887 */ /* 0x000fe40008000000 */
[----:B------:R-:W-:-:S04]  /*25b0*/  USEL UR6, UR6, URZ, UP0 ;  /* 0x000000ff06067287 */ /* 0x000fc80008000000 */
[----:B------:R-:W-:Y:S01]  /*25c0*/  ULEA UR5, UR6, UR4, 0x3 ;  /* 0x0000000406057291 */ /* 0x000fe2000f8e18ff */
[----:B------:R-:W-:-:S04]  /*25d0*/  LOP3.LUT R2, R15, UR7, RZ, 0x3c, !PT ;  /* 0x000000070f027c12 */ /* 0x000fc8000f8e3cff */
[----:B-1----:R-:W-:-:S04]  /*25e0*/  SHF.L.U32 R3, R2, 0x1f, RZ ;  /* 0x0000001f02037819 */ /* 0x002fc800000006ff */
[----:B------:R-:W1:Y:S02]  /*25f0*/  SYNCS.PHASECHK.TRANS64.TRYWAIT P0, [UR5], R3 ;  /* 0x00000003ff0075a7 */ /* 0x000e640008001105 */
[----:B-1----:R-:W-:Y:S05]  /*2600*/  @!P0 BRA `(.L_x_38) ;  /* 0x0000006800908947 */ /* 0x002fea0003800000 */
.L_x_134:
        /* <DEDUP_REMOVED lines=9> */
.L_x_136:
        /* <DEDUP_REMOVED lines=9> */
.L_x_138:
        /* <DEDUP_REMOVED lines=9> */
.L_x_140:
        /* <DEDUP_REMOVED lines=9> */
.L_x_142:
        /* <DEDUP_REMOVED lines=9> */
.L_x_144:
        /* <DEDUP_REMOVED lines=9> */
.L_x_146:
        /* <DEDUP_REMOVED lines=9> */
.L_x_148:
        /* <DEDUP_REMOVED lines=9> */
.L_x_150:
        /* <DEDUP_REMOVED lines=9> */
.L_x_152:
        /* <DEDUP_REMOVED lines=9> */
.L_x_154:
        /* <DEDUP_REMOVED lines=9> */
.L_x_156:
        /* <DEDUP_REMOVED lines=9> */
.L_x_158:
        /* <DEDUP_REMOVED lines=9> */
.L_x_160:
        /* <DEDUP_REMOVED lines=9> */
.L_x_162:
        /* <DEDUP_REMOVED lines=9> */
.L_x_164:
        /* <DEDUP_REMOVED lines=9> */
.L_x_166:
        /* <DEDUP_REMOVED lines=9> */
.L_x_168:
        /* <DEDUP_REMOVED lines=9> */
.L_x_170:
        /* <DEDUP_REMOVED lines=9> */
.L_x_172:
        /* <DEDUP_REMOVED lines=9> */
.L_x_174:
        /* <DEDUP_REMOVED lines=9> */
.L_x_176:
[----:B------:R-:W-:-:S04]  /*31e0*/  UIADD3 UR6, UPT, UPT, UR6, 0x1, URZ ;  /* 0x0000000106067890 */ /* 0x000fc8000fffe0ff */
[----:B------:R-:W-:-:S04]  /*31f0*/  UISETP.NE.AND UP0, UPT, UR6, 0x18, UPT ;  /* 0x000000180600788c */ /* 0x000fc8000bf05270 */
[----:B------:R-:W-:Y:S02]  /*3200*/  USEL UR5, URZ, 0x1, UP0 ;  /* 0x00000001ff057887 */ /* 0x000fe40008000000 */
[----:B------:R-:W-:-:S04]  /*3210*/  USEL UR6, UR6, URZ, UP0 ;  /* 0x000000ff06067287 */ /* 0x000fc80008000000 */
[----:B------:R-:W-:Y:S01]  /*3220*/  ULEA UR6, UR6, UR4, 0x3 ;  /* 0x0000000406067291 */ /* 0x000fe2000f8e18ff */
[----:B-1----:R-:W-:-:S04]  /*3230*/  LOP3.LUT R3, R2, UR5, RZ, 0x3c, !PT ;  /* 0x0000000502037c12 */ /* 0x002fc8000f8e3cff */
[----:B------:R-:W-:Y:S01]  /*3240*/  SHF.L.U32 R3, R3, 0x1f, RZ ;  /* 0x0000001f03037819 */ /* 0x000fe200000006ff */
[----:B----4-:R-:W-:-:S07]  /*3250*/  IMAD.U32 R0, RZ, RZ, UR6 ;  /* 0x00000006ff007e24 */ /* 0x010fce000f8e00ff */
.L_x_60:
[----:B-1----:R1:W2:Y:S02]  /*3260*/  SYNCS.PHASECHK.TRANS64.TRYWAIT P0, [R0+URZ], R3 ;  /* 0x00000003000075a7 */ /* 0x0022a400080011ff */
[----:B--2---:R-:W-:Y:S05]  /*3270*/  @!P0 NANOSLEEP.SYNCS 0x989680 ;  /* 0x009896800000895d */ /* 0x004fea0003900000 */
[----:B------:R-:W2:Y:S02]  /*3280*/  @!P0 SYNCS.PHASECHK.TRANS64 P0, [R0+URZ], R3 ;  /* 0x00000003000085a7 */ /* 0x000ea400080010ff */
[----:B--2---:R-:W-:Y:S05]  /*3290*/  @P0 EXIT ;  /* 0x000000000000094d */ /* 0x004fea0003800000 */
[----:B------:R-:W-:Y:S05]  /*32a0*/  BRA `(.L_x_60) ;  /* 0xfffffffc00ec7947 */ /* 0x000fea000383ffff */
.L_x_18:
[----:B------:R-:W-:-:S04]  /*32b0*/  UISETP.NE.AND UP1, UPT, UR37, URZ, UPT ;  /* 0x000000ff2500728c */ /* 0x000fc8000bf25270 */
[----:B------:R-:W-:-:S09]  /*32c0*/  UISETP.NE.OR UP1, UPT, UR8, 0x1, UP1 ;  /* 0x000000010800788c */ /* 0x000fd20008f25670 */
[----:B------:R-:W-:Y:S05]  /*32d0*/  BRA.U UP1, `(.L_x_61) ;  /* 0x0000000501487547 */ /* 0x000fea000b800000 */
[----:B------:R-:W-:Y:S01]  /*32e0*/  ISETP.NE.AND P2, PT, R2, RZ, PT ;  /* 0x000000ff0200720c */ /* 0x000fe20003f45270 */
[----:B------:R-:W-:Y:S01]  /*32f0*/  IMAD.MOV.U32 R12, RZ, RZ, 0x1 ;  /* 0x00000001ff0c7424 */ /* 0x000fe200078e00ff */
[----:B------:R-:W-:Y:S02]  /*3300*/  CS2R R10, SRZ ;  /* 0x00000000000a7805 */ /* 0x000fe4000001ff00 */
[----:B------:R-:W-:Y:S01]  /*3310*/  CS2R R8, SRZ ;  /* 0x0000000000087805 */ /* 0x000fe2000001ff00 */
[----:B------:R-:W-:Y:S01]  /*3320*/  UMOV UR4, 0x400 ;  /* 0x0000040000047882 */ /* 0x000fe20000000000 */
[----:B------:R-:W-:Y:S01]  /*3330*/  UMOV UR6, URZ ;  /* 0x000000ff00067c82 */ /* 0x000fe20008000000 */
[----:B------:R-:W-:-:S12]  /*3340*/  ULEA UR37, UR37, UR4, 0x18 ;  /* 0x0000000425257291 */ /* 0x000fd8000f8ec0ff */
.L_x_65:
[----:B------:R-:W-:Y:S02]  /*3350*/  LEA R0, R8, UR37, 0x3 ;  /* 0x0000002508007c11 */ /* 0x000fe4000f8e18ff */
[----:B------:R-:W-:-:S03]  /*3360*/  SHF.L.U32 R5, R9, 0x1f, RZ ;  /* 0x0000001f09057819 */ /* 0x000fc600000006ff */
[----:B------:R-:W-:Y:S01]  /*3370*/  VIADD R4, R0, 0x220 ;  /* 0x0000022000047836 */ /* 0x000fe20000000000 */
[----:B------:R-:W1:Y:S02]  /*3380*/  SYNCS.PHASECHK.TRANS64.TRYWAIT P0, [R0+URZ+0x210], R5 ;  /* 0x00021005000075a7 */ /* 0x000e6400080011ff */
[----:B-1----:R-:W-:Y:S05]  /*3390*/  @!P0 BRA `(.L_x_62) ;  /* 0x00000064003c8947 */ /* 0x002fea0003800000 */
.L_x_177:
[----:B------:R-:W-:Y:S01]  /*33a0*/  ULEA UR5, UR6, UR37, 0x3 ;  /* 0x0000002506057291 */ /* 0x000fe2000f8e18ff */
[----:B------:R-:W-:Y:S02]  /*33b0*/  PRMT R4, RZ, 0x654, R4 ;  /* 0x00000654ff047816 */ /* 0x000fe40000000004 */
[----:B-1----:R-:W-:Y:S01]  /*33c0*/  SHF.L.U32 R5, R12, 0x1f, RZ ;  /* 0x0000001f0c057819 */ /* 0x002fe200000006ff */
[----:B------:R-:W-:Y:S01]  /*33d0*/  UIADD3 UR4, UPT, UPT, UR5, 0x1b0, URZ ;  /* 0x000001b005047890 */ /* 0x000fe2000fffe0ff */
[----:B------:R1:W-:Y:S05]  /*33e0*/  SYNCS.ARRIVE.TRANS64.RED.A1T0 RZ, [R4+URZ], RZ ;  /* 0x000000ff04ff79a7 */ /* 0x0003ea00081004ff */
[----:B------:R-:W-:Y:S01]  /*33f0*/  IMAD.U32 R7, RZ, RZ, UR4 ;  /* 0x00000004ff077e24 */ /* 0x000fe2000f8e00ff */
[----:B------:R-:W2:Y:S04]  /*3400*/  SYNCS.PHASECHK.TRANS64.TRYWAIT P0, [UR5+0x1c0], R5 ;  /* 0x0001c005ff0075a7 */ /* 0x000ea80008001105 */
[----:B------:R-:W-:Y:S01]  /*3410*/  PRMT R6, R2, 0x654, R7 ;  /* 0x0000065402067816 */ /* 0x000fe20000000007 */
[----:B-1----:R-:W-:Y:S01]  /*3420*/  @!P2 IMAD.MOV.U32 R4, RZ, RZ, 0x10 ;  /* 0x00000010ff04a424 */ /* 0x002fe200078e00ff */
[----:B--2---:R-:W-:Y:S06]  /*3430*/  @!P0 BRA `(.L_x_63) ;  /* 0x0000006400288947 */ /* 0x004fec0003800000 */
.L_x_179:
[----:B------:R-:W-:Y:S01]  /*3440*/  ULEA UR4, UR6, UR37, 0x4 ;  /* 0x0000002506047291 */ /* 0x000fe2000f8e20ff */
[----:B------:R-:W-:Y:S01]  /*3450*/  SEL R3, R6, R3, !P2 ;  /* 0x0000000306037207 */ /* 0x000fe20005000000 */
[----:B------:R-:W-:Y:S01]  /*3460*/  UIADD3 UR5, UPT, UPT, UR5, 0x1b0, URZ ;  /* 0x000001b005057890 */ /* 0x000fe2000fffe0ff */
[----:B-1----:R-:W-:Y:S01]  /*3470*/  LEA R0, R11, UR37, 0x3 ;  /* 0x000000250b007c11 */ /* 0x002fe2000f8e18ff */
[----:B------:R-:W-:Y:S01]  /*3480*/  UIADD3 UR4, UPT, UPT, UR4, 0x240, URZ ;  /* 0x0000024004047890 */ /* 0x000fe2000fffe0ff */
[----:B------:R-:W-:Y:S01]  /*3490*/  SHF.L.U32 R5, R10, 0x1f, RZ ;  /* 0x0000001f0a057819 */ /* 0x000fe200000006ff */
[----:B------:R1:W-:Y:S01]  /*34a0*/  @!P2 SYNCS.ARRIVE.TRANS64.RED RZ, [R3+URZ], R4 ;  /* 0x0000000403ffa9a7 */ /* 0x0003e200080004ff */
[----:B------:R-:W-:Y:S01]  /*34b0*/  UIADD3 UR6, UPT, UPT, UR6, 0x1, URZ ;  /* 0x0000000106067890 */ /* 0x000fe2000fffe0ff */
[----:B------:R-:W-:-:S03]  /*34c0*/  VIADD R8, R8, 0x1 ;  /* 0x0000000108087836 */ /* 0x000fc60000000000 */
[----:B------:R-:W-:Y:S02]  /*34d0*/  UISETP.NE.AND UP0, UPT, UR6, 0x2, UPT ;  /* 0x000000020600788c */ /* 0x000fe4000bf05270 */
[----:B------:R-:W-:Y:S06]  /*34e0*/  UGETNEXTWORKID.BROADCAST [UR4], [UR5] ;  /* 0x00000000040073ca */ /* 0x000fec0008000100 */
[----:B------:R-:W-:Y:S01]  /*34f0*/  USEL UR4, URZ, 0x1, UP0 ;  /* 0x00000001ff047887 */ /* 0x000fe20008000000 */
[----:B------:R-:W-:Y:S01]  /*3500*/  ISETP.NE.AND P0, PT, R8, 0x2, PT ;  /* 0x000000020800780c */ /* 0x000fe20003f05270 */
[----:B------:R-:W-:Y:S01]  /*3510*/  USEL UR6, UR6, URZ, UP0 ;  /* 0x000000ff06067287 */ /* 0x000fe20008000000 */
[----:B------:R-:W2:Y:S03]  /*3520*/  SYNCS.PHASECHK.TRANS64.TRYWAIT P1, [R0+URZ+0x1b0], R5 ;  /* 0x0001b005000075a7 */ /* 0x000ea600080211ff */
[----:B------:R-:W-:Y:S01]  /*3530*/  LOP3.LUT R12, R12, UR4, RZ, 0x3c, !PT ;  /* 0x000000040c0c7c12 */ /* 0x000fe2000f8e3cff */
[----:B-12---:R-:W-:Y:S07]  /*3540*/  @!P1 BRA `(.L_x_64) ;  /* 0x0000006000fc9947 */ /* 0x006fee0003800000 */
.L_x_180:
[C---:B------:R-:W-:Y:S01]  /*3550*/  LEA R4, R11.reuse, UR37, 0x4 ;  /* 0x000000250b047c11 */ /* 0x040fe2000f8e20ff */
[----:B-1----:R-:W-:Y:S01]  /*3560*/  VIADD R0, R0, 0x1c0 ;  /* 0x000001c000007836 */ /* 0x002fe20000000000 */
[----:B------:R-:W-:Y:S01]  /*3570*/  SEL R8, R8, RZ, P0 ;  /* 0x000000ff08087207 */ /* 0x000fe20000000000 */
[----:B------:R-:W-:-:S03]  /*3580*/  VIADD R11, R11, 0x1 ;  /* 0x000000010b0b7836 */ /* 0x000fc60000000000 */
[----:B------:R-:W1:Y:S01]  /*3590*/  LDS.128 R4, [R4+0x240] ;  /* 0x0002400004047984 */ /* 0x000e620000000c00 */
[----:B------:R-:W-:Y:S02]  /*35a0*/  PRMT R0, RZ, 0x654, R0 ;  /* 0x00000654ff007816 */ /* 0x000fe40000000000 */
[C---:B------:R-:W-:Y:S01]  /*35b0*/  ISETP.NE.AND P1, PT, R11.reuse, 0x2, PT ;  /* 0x000000020b00780c */ /* 0x040fe20003f25270 */
[----:B------:R-:W-:Y:S01]  /*35c0*/  @!PT LDS RZ, [RZ] ;  /* 0x00000000fffff984 */ /* 0x000fe20000000800 */
[----:B------:R-:W-:Y:S01]  /*35d0*/  @!PT LDS RZ, [RZ] ;  /* 0x00000000fffff984 */ /* 0x000fe20000000800 */
[----:B------:R-:W-:Y:S01]  /*35e0*/  @!PT LDS RZ, [RZ] ;  /* 0x00000000fffff984 */ /* 0x000fe20000000800 */
[----:B------:R-:W-:Y:S01]  /*35f0*/  @!PT LDS RZ, [RZ] ;  /* 0x00000000fffff984 */ /* 0x000fe20000000800 */
[----:B------:R2:W-:Y:S06]  /*3600*/  MEMBAR.ALL.CTA ;  /* 0x0000000000007992 */ /* 0x0005ec0000008000 */
[----:B--2---:R-:W2:Y:S01]  /*3610*/  FENCE.VIEW.ASYNC.S ;  /* 0x00000000000073c6 */ /* 0x004ea20000000000 */
[----:B------:R-:W-:Y:S01]  /*3620*/  SEL R11, R11, RZ, P1 ;  /* 0x000000ff0b0b7207 */ /* 0x000fe20000800000 */
[----:B--2---:R2:W-:Y:S01]  /*3630*/  SYNCS.ARRIVE.TRANS64.RED.A1T0 RZ, [R0+URZ], RZ ;  /* 0x000000ff00ff79a7 */ /* 0x0045e200081004ff */
[----:B-1----:R-:W-:-:S02]  /*3640*/  LOP3.LUT P3, RZ, R6, 0x1, RZ, 0xc0, !PT ;  /* 0x0000000106ff7812 */ /* 0x002fc4000786c0ff */
[----:B------:R-:W-:-:S04]  /*3650*/  SEL R5, RZ, 0x1, P1 ;  /* 0x00000001ff057807 */ /* 0x000fc80000800000 */
[----:B------:R-:W-:Y:S02]  /*3660*/  LOP3.LUT R10, R10, R5, RZ, 0x3c, !PT ;  /* 0x000000050a0a7212 */ /* 0x000fe400078e3cff */
[----:B--2---:R-:W-:-:S04]  /*3670*/  SEL R0, RZ, 0x1, P0 ;  /* 0x00000001ff007807 */ /* 0x004fc80000000000 */
[----:B------:R-:W-:Y:S01]  /*3680*/  LOP3.LUT R9, R9, R0, RZ, 0x3c, !PT ;  /* 0x0000000009097212 */ /* 0x000fe200078e3cff */
[----:B------:R-:W-:Y:S06]  /*3690*/  @P3 BRA `(.L_x_65) ;  /* 0xfffffffc002c3947 */ /* 0x000fec000383ffff */
[----:B------:R-:W-:Y:S01]  /*36a0*/  ULEA UR5, UR6, UR37, 0x3 ;  /* 0x0000002506057291 */ /* 0x000fe2000f8e18ff */
[----:B------:R-:W-:-:S08]  /*36b0*/  SHF.L.U32 R3, R12, 0x1f, RZ ;  /* 0x0000001f0c037819 */ /* 0x000fd000000006ff */
[----:B------:R-:W1:Y:S02]  /*36c0*/  SYNCS.PHASECHK.TRANS64 P0, [UR5+0x1c0], R3 ;  /* 0x0001c003ff0075a7 */ /* 0x000e640008001005 */
[----:B-1----:R-:W-:Y:S05]  /*36d0*/  @P0 BRA `(.L_x_66) ;  /* 0x0000000000080947 */ /* 0x002fea0003800000 */
[----:B------:R-:W1:Y:S02]  /*36e0*/  SYNCS.PHASECHK.TRANS64.TRYWAIT P0, [UR5+0x1c0], R3 ;  /* 0x0001c003ff0075a7 */ /* 0x000e640008001105 */
[----:B-1----:R-:W-:Y:S05]  /*36f0*/  @!P0 BRA `(.L_x_67) ;  /* 0x0000006000a48947 */ /* 0x002fea0003800000 */
.L_x_66:
[----:B------:R-:W-:-:S04]  /*3700*/  UIADD3 UR4, UPT, UPT, UR6, 0x1, URZ ;  /* 0x0000000106047890 */ /* 0x000fc8000fffe0ff */
[----:B------:R-:W-:-:S04]  /*3710*/  UISETP.NE.AND UP0, UPT, UR4, 0x2, UPT ;  /* 0x000000020400788c */ /* 0x000fc8000bf05270 */
[----:B------:R-:W-:Y:S02]  /*3720*/  USEL UR7, URZ, 0x1, UP0 ;  /* 0x00000001ff077887 */ /* 0x000fe40008000000 */
[----:B------:R-:W-:-:S04]  /*3730*/  USEL UR4, UR4, URZ, UP0 ;  /* 0x000000ff04047287 */ /* 0x000fc80008000000 */
[----:B------:R-:W-:Y:S01]  /*3740*/  ULEA UR4, UR4, UR37, 0x3 ;  /* 0x0000002504047291 */ /* 0x000fe2000f8e18ff */
[----:B-1----:R-:W-:-:S04]  /*3750*/  LOP3.LUT R3, R12, UR7, RZ, 0x3c, !PT ;  /* 0x000000070c037c12 */ /* 0x002fc8000f8e3cff */
[----:B------:R-:W-:-:S04]  /*3760*/  SHF.L.U32 R0, R3, 0x1f, RZ ;  /* 0x0000001f03007819 */ /* 0x000fc800000006ff */
[----:B------:R-:W1:Y:S02]  /*3770*/  SYNCS.PHASECHK.TRANS64 P0, [UR4+0x1c0], R0 ;  /* 0x0001c000ff0075a7 */ /* 0x000e640008001004 */
[----:B-1----:R-:W-:Y:S05]  /*3780*/  @P0 EXIT ;  /* 0x000000000000094d */ /* 0x002fea0003800000 */
[----:B------:R-:W-:Y:S02]  /*3790*/  SHF.L.U32 R3, R3, 0x1f, RZ ;  /* 0x0000001f03037819 */ /* 0x000fe400000006ff */
[----:B------:R-:W-:-:S07]  /*37a0*/  MOV R0, UR4 ;  /* 0x0000000400007c02 */ /* 0x000fce0008000f00 */
.L_x_68:
[----:B-1----:R1:W2:Y:S02]  /*37b0*/  SYNCS.PHASECHK.TRANS64.TRYWAIT P0, [R0+URZ+0x1c0], R3 ;  /* 0x0001c003000075a7 */ /* 0x0022a400080011ff */
[----:B--2---:R-:W-:Y:S05]  /*37c0*/  @!P0 NANOSLEEP.SYNCS 0x989680 ;  /* 0x009896800000895d */ /* 0x004fea0003900000 */
[----:B------:R-:W2:Y:S02]  /*37d0*/  @!P0 SYNCS.PHASECHK.TRANS64 P0, [R0+URZ+0x1c0], R3 ;  /* 0x0001c003000085a7 */ /* 0x000ea400080010ff */
[----:B--2---:R-:W-:Y:S05]  /*37e0*/  @P0 EXIT ;  /* 0x000000000000094d */ /* 0x004fea0003800000 */
[----:B------:R-:W-:Y:S05]  /*37f0*/  BRA `(.L_x_68) ;  /* 0xfffffffc00ec7947 */ /* 0x000fea000383ffff */
.L_x_61:
[----:B------:R-:W-:-:S09]  /*3800*/  UISETP.NE.AND UP1, UPT, UR8, URZ, UPT ;  /* 0x000000ff0800728c */ /* 0x000fd2000bf25270 */
[----:B------:R-:W-:Y:S05]  /*3810*/  BRA.U UP1, `(.L_x_69) ;  /* 0x0000000d01607547 */ /* 0x000fea000b800000 */
[----:B------:R-:W-:Y:S01]  /*3820*/  UMOV UR4, 0x40 ;  /* 0x0000004000047882 */ /* 0x000fe20000000000 */
[----:B------:R-:W-:Y:S01]  /*3830*/  NOP ;  /* 0x0000000000007918 */ /* 0x000fe20000000000 */
[----:B------:R-:W-:Y:S01]  /*3840*/  ULEA UR4, UR37, UR4, 0x18 ;  /* 0x0000000425047291 */ /* 0x000fe2000f8ec0ff */
[----:B------:R-:W-:Y:S02]  /*3850*/  UMOV UR5, 0x400 ;  /* 0x0000040000057882 */ /* 0x000fe40000000000 */
[----:B------:R-:W-:-:S06]  /*3860*/  ULEA UR37, UR37, UR5, 0x18 ;  /* 0x0000000525257291 */ /* 0x000fcc000f8ec0ff */
[----:B------:R-:W1:Y:S02]  /*3870*/  LDS.U8 R0, [UR4+0x1c] ;  /* 0x00001c04ff007984 */ /* 0x000e640008000000 */
[----:B-1----:R-:W-:-:S13]  /*3880*/  ISETP.NE.AND P0, PT, R0, RZ, PT ;  /* 0x000000ff0000720c */ /* 0x002fda0003f05270 */
[----:B------:R-:W-:Y:S05]  /*3890*/  @P0 BRA `(.L_x_70) ;  /* 0x0000000000580947 */ /* 0x000fea0003800000 */
[----:B------:R-:W-:-:S13]  /*38a0*/  ELECT P0, URZ, PT ;  /* 0x0000000000ff782f */ /* 0x000fda0003800000 */
[----:B------:R-:W-:Y:S05]  /*38b0*/  @!P0 BRA `(.L_x_71) ;  /* 0x0000000000608947 */ /* 0x000fea0003800000 */
[----:B------:R-:W-:Y:S01]  /*38c0*/  UMOV UR5, 0x10 ;  /* 0x0000001000057882 */ /* 0x000fe20000000000 */
[----:B------:R-:W-:Y:S01]  /*38d0*/  HFMA2 R0, -RZ, RZ, 0, 5.9604644775390625e-08 ;  /* 0x00000001ff007431 */ /* 0x000fe200000001ff */
[----:B------:R-:W-:-:S03]  /*38e0*/  MOV R2, 0xffff ;  /* 0x0000ffff00027802 */ /* 0x000fc60000000f00 */
[----:B------:R-:W-:Y:S04]  /*38f0*/  DEPBAR.LE SB1, 0x36 ;  /* 0x00009d800000791a */ /* 0x000fe80000000000 */
[----:B------:R-:W1:Y:S02]  /*3900*/  UTCATOMSWS.FIND_AND_SET.ALIGN UP0, UR5, UR5 ;  /* 0x00000005000575e3 */ /* 0x000e640008000800 */
[----:B-1----:R-:W-:Y:S01]  /*3910*/  MOV R3, UR5 ;  /* 0x0000000500037c02 */ /* 0x002fe20008000f00 */
[----:B------:R-:W-:Y:S06]  /*3920*/  BRA.U UP0, `(.L_x_72) ;  /* 0x0000000100187547 */ /* 0x000fec000b800000 */
.L_x_73:
[----:B------:R-:W-:Y:S05]  /*3930*/  NANOSLEEP 0x64 ;  /* 0x000000640000795d */ /* 0x000fea0003800000 */
[----:B------:R-:W-:-:S05]  /*3940*/  UMOV UR5, 0x10 ;  /* 0x0000001000057882 */ /* 0x000fca0000000000 */
[----:B------:R-:W-:Y:S04]  /*3950*/  DEPBAR.LE SB1, 0x36 ;  /* 0x00009d800000791a */ /* 0x000fe80000000000 */
[----:B------:R-:W1:Y:S02]  /*3960*/  UTCATOMSWS.FIND_AND_SET.ALIGN UP0, UR5, UR5 ;  /* 0x00000005000575e3 */ /* 0x000e640008000800 */
[----:B-1----:R-:W-:Y:S01]  /*3970*/  MOV R3, UR5 ;  /* 0x0000000500037c02 */ /* 0x002fe20008000f00 */
[----:B------:R-:W-:Y:S05]  /*3980*/  BRA.U !UP0, `(.L_x_73) ;  /* 0xfffffffd08e87547 */ /* 0x000fea000b83ffff */
.L_x_72:
[-C--:B------:R-:W-:Y:S02]  /*3990*/  SHF.L.U32 R2, R2, R3.reuse, RZ ;  /* 0x0000000302027219 */ /* 0x080fe400000006ff */
[----:B------:R-:W-:Y:S01]  /*39a0*/  SHF.L.U32 R0, R0, R3, RZ ;  /* 0x0000000300007219 */ /* 0x000fe200000006ff */
[----:B------:R-:W-:Y:S02]  /*39b0*/  IMAD.SHL.U32 R3, R3, 0x20, RZ ;  /* 0x0000002003037824 */ /* 0x000fe400078e00ff */
[----:B------:R1:W-:Y:S04]  /*39c0*/  ATOMS.OR RZ, [UR4+0x14], R2 ;  /* 0x00001402ffff798c */ /* 0x0003e8000b000004 */
[----:B------:R1:W-:Y:S04]  /*39d0*/  ATOMS.OR RZ, [UR4+0x18], R0 ;  /* 0x00001800ffff798c */ /* 0x0003e8000b000004 */
[----:B------:R1:W-:Y:S01]  /*39e0*/  STS [UR37+0x260], R3 ;  /* 0x00026003ff007988 */ /* 0x0003e20008000825 */
[----:B------:R-:W-:Y:S05]  /*39f0*/  BRA `(.L_x_71) ;  /* 0x0000000000107947 */ /* 0x000fea0003800000 */
.L_x_70:
[----:B------:R-:W-:Y:S02]  /*3a00*/  MOV R0, 0xffffffff ;  /* 0xffffffff00007802 */ /* 0x000fe40000000f00 */
[----:B------:R-:W-:-:S03]  /*3a10*/  MOV R2, 0x3a40 ;  /* 0x00003a4000027802 */ /* 0x000fc60000000f00 */
[----:B------:R1:W-:Y:S04]  /*3a20*/  STS [UR37+0x260], R0 ;  /* 0x00026000ff007988 */ /* 0x0003e80008000825 */
[----:B-1-3-5:R-:W-:Y:S05]  /*3a30*/  CALL.REL.NOINC `($__internal_1_$__cuda_sm10x_tcgen05_guardrail_trap_phase_invalid_during_alloc) ;  /* 0x0000006400607944 */ /* 0x02afea0003c00000 */
.L_x_71:
[----:B------:R-:W-:Y:S05]  /*3a40*/  WARPSYNC.ALL ;  /* 0x0000000000007948 */ /* 0x000fea0003800000 */
[----:B------:R-:W2:Y:S01]  /*3a50*/  S2UR UR6, SR_CgaCtaId ;  /* 0x00000000000679c3 */ /* 0x000ea20000008800 */
[----:B------:R-:W-:Y:S01]  /*3a60*/  UMOV UR4, 0x400 ;  /* 0x0000040000047882 */ /* 0x000fe20000000000 */
[----:B------:R-:W-:-:S06]  /*3a70*/  NOP ;  /* 0x0000000000007918 */ /* 0x000fcc0000000000 */
[----:B------:R-:W-:Y:S06]  /*3a80*/  BAR.ARV 0x6, 0xa0 ;  /* 0x0182800000007b1d */ /* 0x000fec0000002000 */
[----:B------:R-:W4:Y:S01]  /*3a90*/  LDCU UR7, c[0x0][0x38c] ;  /* 0x00007180ff0777ac */ /* 0x000f220008000800 */
[----:B------:R-:W-:Y:S01]  /*3aa0*/  IMAD.MOV.U32 R11, RZ, RZ, 0x1 ;  /* 0x00000001ff0b7424 */ /* 0x000fe200078e00ff */
[----:B------:R-:W-:Y:S01]  /*3ab0*/  CS2R R8, SRZ ;  /* 0x0000000000087805 */ /* 0x000fe2000001ff00 */
[----:B------:R-:W-:Y:S01]  /*3ac0*/  IMAD.MOV.U32 R10, RZ, RZ, RZ ;  /* 0x000000ffff0a7224 */ /* 0x000fe200078e00ff */
[----:B------:R-:W-:Y:S01]  /*3ad0*/  UMOV UR18, URZ ;  /* 0x000000ff00127c82 */ /* 0x000fe20008000000 */
[----:B------:R-:W-:Y:S01]  /*3ae0*/  UMOV UR17, URZ ;  /* 0x000000ff00117c82 */ /* 0x000fe20008000000 */
[----:B------:R-:W-:Y:S01]  /*3af0*/  UMOV UR20, 0x0 ;  /* 0x0000000000147882 */ /* 0x000fe20000000000 */
[----:B------:R-:W-:Y:S01]  /*3b00*/  UMOV UR21, 0x8200010 ;  /* 0x0820001000157882 */ /* 0x000fe20000000000 */
[----:B--2---:R-:W-:Y:S01]  /*3b10*/  ULEA UR6, UR6, UR4, 0x18 ;  /* 0x0000000406067291 */ /* 0x004fe2000f8ec0ff */
[----:B------:R-:W2:Y:S03]  /*3b20*/  LDCU UR4, c[0x0][0x38c] ;  /* 0x00007180ff0477ac */ /* 0x000ea60008000800 */
[----:B------:R-:W-:-:S02]  /*3b30*/  UIADD3 UR11, UPT, UPT, UR6, 0x8600, URZ ;  /* 0x00008600060b7890 */ /* 0x000fc4000fffe0ff */
[----:B----4-:R-:W-:-:S03]  /*3b40*/  UIADD3 UR7, UPT, UPT, UR7, 0x1f, URZ ;  /* 0x0000001f07077890 */ /* 0x010fc6000fffe0ff */
[----:B-1----:R-:W1:Y:S01]  /*3b50*/  LDS R0, [UR6+0x260] ;  /* 0x00026006ff007984 */ /* 0x002e620008000800 */
[----:B------:R-:W-:Y:S02]  /*3b60*/  UIADD3 UR12, UPT, UPT, UR6, 0x20600, URZ ;  /* 0x00020600060c7890 */ /* 0x000fe4000fffe0ff */
[----:B------:R-:W-:Y:S02]  /*3b70*/  USHF.R.S32.HI UR5, URZ, 0x1f, UR7 ;  /* 0x0000001fff057899 */ /* 0x000fe40008011407 */
[----:B------:R-:W-:Y:S02]  /*3b80*/  USHF.R.U32.HI UR11, URZ, 0x4, UR11 ;  /* 0x00000004ff0b7899 */ /* 0x000fe4000801160b */
[----:B------:R-:W-:Y:S02]  /*3b90*/  ULEA.HI UR5, UR5, UR7, URZ, 0x5 ;  /* 0x0000000705057291 */ /* 0x000fe4000f8f28ff */
[----:B------:R-:W-:Y:S02]  /*3ba0*/  USHF.R.U32.HI UR12, URZ, 0x4, UR12 ;  /* 0x00000004ff0c7899 */ /* 0x000fe4000801160c */
[----:B------:R-:W-:-:S02]  /*3bb0*/  USHF.R.S32.HI UR5, URZ, 0x5, UR5 ;  /* 0x00000005ff057899 */ /* 0x000fc40008011405 */
[----:B------:R-:W-:Y:S02]  /*3bc0*/  ULOP3.LUT UR11, UR11, 0x3fff, URZ, 0xc0, !UPT ;  /* 0x00003fff0b0b7892 */ /* 0x000fe4000f8ec0ff */
[----:B------:R-:W-:Y:S02]  /*3bd0*/  UISETP.LT.AND UP0, UPT, UR5, 0x1, UPT ;  /* 0x000000010500788c */ /* 0x000fe4000bf01270 */
[----:B------:R-:W-:Y:S02]  /*3be0*/  ULOP3.LUT UR12, UR12, 0x3fff, URZ, 0xc0, !UPT ;  /* 0x00003fff0c0c7892 */ /* 0x000fe4000f8ec0ff */
[----:B------:R-:W-:Y:S02]  /*3bf0*/  USEL UR10, UR5, 0x1, !UP0 ;  /* 0x00000001050a7887 */ /* 0x000fe4000c000000 */
[----:B------:R-:W-:Y:S02]  /*3c00*/  ULOP3.LUT UR11, UR11, 0x10000, URZ, 0xfc, !UPT ;  /* 0x000100000b0b7892 */ /* 0x000fe4000f8efcff */
[----:B------:R-:W-:-:S02]  /*3c10*/  ULOP3.LUT UR12, UR12, 0x10000, URZ, 0xfc, !UPT ;  /* 0x000100000c0c7892 */ /* 0x000fc4000f8efcff */
[----:B------:R-:W-:Y:S02]  /*3c20*/  UIADD3 UR10, UPT, UPT, -UR10, URZ, URZ ;  /* 0x000000ff0a0a7290 */ /* 0x000fe4000fffe1ff */
[----:B--2---:R-:W-:Y:S01]  /*3c30*/  UISETP.GE.AND UP3, UPT, UR4, 0x1, UPT ;  /* 0x000000010400788c */ /* 0x004fe2000bf66270 */
[----:B-1----:R-:W-:-:S15]  /*3c40*/  R2UR UR19, R0 ;  /* 0x00000000001372ca */ /* 0x002fde00000e0000 */
.L_x_80:
[----:B------:R-:W-:Y:S02]  /*3c50*/  LEA R0, R10, UR6, 0x3 ;  /* 0x000000060a007c11 */ /* 0x000fe4000f8e18ff */
[----:B------:R-:W-:Y:S02]  /*3c60*/  SHF.L.U32 R5, R9, 0x1f, RZ ;  /* 0x0000001f09057819 */ /* 0x000fe400000006ff */
[----:B------:R-:W-:Y:S01]  /*3c70*/  PLOP3.LUT P0, PT, PT, PT, UP3, 0x80, 0x8 ;  /* 0x000000000008781c */ /* 0x000fe20003f0f038 */
[----:B------:R-:W-:Y:S01]  /*3c80*/  VIADD R3, R0, 0x1c0 ;  /* 0x000001c000037836 */ /* 0x000fe20000000000 */
[----:B-1----:R-:W1:Y:S02]  /*3c90*/  SYNCS.PHASECHK.TRANS64.TRYWAIT P1, [R0+URZ+0x1b0], R5 ;  /* 0x0001b005000075a7 */ /* 0x002e6400080211ff */
[----:B-1--4-:R-:W-:Y:S09]  /*3ca0*/  @!P1 BRA `(.L_x_74) ;  /* 0x0000005c00509947 */ /* 0x012ff20003800000 */
.L_x_182:
[----:B------:R-:W-:Y:S01]  /*3cb0*/  LEA R4, R10, UR6, 0x4 ;  /* 0x000000060a047c11 */ /* 0x000fe2000f8e20ff */
[----:B------:R-:W-:Y:S01]  /*3cc0*/  @UP3 ULEA UR4, UR17, UR6, 0x3 ;  /* 0x0000000611043291 */ /* 0x000fe2000f8e18ff */
[----:B------:R-:W-:Y:S01]  /*3cd0*/  PLOP3.LUT P2, PT, PT, PT, PT, 0x80, 0x8 ;  /* 0x000000000008781c */ /* 0x000fe20003f4f070 */
[----:B------:R-:W-:Y:S01]  /*3ce0*/  ULEA UR9, UR18, UR6, 0x3 ;  /* 0x0000000612097291 */ /* 0x000fe2000f8e18ff */
[----:B------:R-:W-:Y:S02]  /*3cf0*/  PRMT R3, RZ, 0x654, R3 ;  /* 0x00000654ff037816 */ /* 0x000fe40000000003 */
[----:B-1----:R-:W1:Y:S01]  /*3d00*/  LDS.128 R4, [R4+0x240] ;  /* 0x0002400004047984 */ /* 0x002e620000000c00 */
[----:B------:R-:W-:Y:S02]  /*3d10*/  @P0 SHF.L.U32 R2, R8, 0x1f, RZ ;  /* 0x0000001f08020819 */ /* 0x000fe400000006ff */
[----:B------:R-:W-:Y:S01]  /*3d20*/  SHF.L.U32 R0, R11, 0x1f, RZ ;  /* 0x0000001f0b007819 */ /* 0x000fe200000006ff */
[----:B------:R-:W-:Y:S01]  /*3d30*/  @!PT LDS RZ, [RZ] ;  /* 0x00000000fffff984 */ /* 0x000fe20000000800 */
[----:B------:R-:W-:Y:S01]  /*3d40*/  @!PT LDS RZ, [RZ] ;  /* 0x00000000fffff984 */ /* 0x000fe20000000800 */
[----:B------:R-:W-:Y:S01]  /*3d50*/  @!PT LDS RZ, [RZ] ;  /* 0x00000000fffff984 */ /* 0x000fe20000000800 */
[----:B------:R-:W-:Y:S01]  /*3d60*/  @!PT LDS RZ, [RZ] ;  /* 0x00000000fffff984 */ /* 0x000fe20000000800 */
[----:B------:R2:W-:Y:S06]  /*3d70*/  MEMBAR.ALL.CTA ;  /* 0x0000000000007992 */ /* 0x0005ec0000008000 */
[----:B--2---:R-:W2:Y:S02]  /*3d80*/  FENCE.VIEW.ASYNC.S ;  /* 0x00000000000073c6 */ /* 0x004ea40000000000 */
[----:B--2---:R2:W-:Y:S01]  /*3d90*/  SYNCS.ARRIVE.TRANS64.RED.A1T0 RZ, [R3+URZ], RZ ;  /* 0x000000ff03ff79a7 */ /* 0x0045e200081004ff */
[----:B------:R2:W4:Y:S01]  /*3da0*/  @P0 SYNCS.PHASECHK.TRANS64.TRYWAIT P2, [UR4], R2 ;  /* 0x00000002ff0005a7 */ /* 0x0005220008041104 */
[----:B-1----:R-:W-:Y:S01]  /*3db0*/  LOP3.LUT P1, RZ, R6, 0x1, RZ, 0xc0, !PT ;  /* 0x0000000106ff7812 */ /* 0x002fe2000782c0ff */
[----:B------:R-:W1:Y:S02]  /*3dc0*/  SYNCS.PHASECHK.TRANS64.TRYWAIT P0, [UR9+0x1f0], R0 ;  /* 0x0001f000ff0075a7 */ /* 0x000e640008001109 */
[----:B-12-4-:R-:W-:Y:S10]  /*3dd0*/  @!P0 BRA `(.L_x_75) ;  /* 0x0000005c00188947 */ /* 0x016ff40003800000 */
.L_x_184:
[----:B------:R-:W-:Y:S01]  /*3de0*/  IADD3 R10, PT, PT, R10, 0x1, RZ ;  /* 0x000000010a0a7810 */ /* 0x000fe20007ffe0ff */
[----:B------:R-:W-:Y:S06]  /*3df0*/  BRA.U !UP3, `(.L_x_76) ;  /* 0x000000010b887547 */ /* 0x000fec000b800000 */
[----:B------:R-:W-:Y:S02]  /*3e00*/  ULEA UR8, UR18, UR19, 0x7 ;  /* 0x0000001312087291 */ /* 0x000fe4000f8e38ff */
[----:B------:R-:W-:Y:S01]  /*3e10*/  UPLOP3.LUT UP4, UPT, UPT, UPT, UPT, 0x40, 0x4 ;  /* 0x000000000004789c */ /* 0x000fe20003f8e870 */
[----:B------:R-:W-:Y:S01]  /*3e20*/  UMOV UR16, UR10 ;  /* 0x0000000a00107c82 */ /* 0x000fe20008000000 */
[----:B------:R-:W-:Y:S01]  /*3e30*/  UMOV UR15, UR5 ;  /* 0x00000005000f7c82 */ /* 0x000fe20008000000 */
[----:B------:R-:W-:-:S08]  /*3e40*/  UMOV UR14, UR17 ;  /* 0x00000011000e7c82 */ /* 0x000fd00008000000 */
.L_x_79:
[----:B------:R-:W-:Y:S02]  /*3e50*/  UIADD3 UR16, UPT, UPT, UR16, 0x1, URZ ;  /* 0x0000000110107890 */ /* 0x000fe4000fffe0ff */
[----:B--2---:R-:W-:Y:S02]  /*3e60*/  ULEA UR7, UR14, UR6, 0x3 ;  /* 0x000000060e077291 */ /* 0x004fe4000f8e18ff */
[----:B------:R-:W-:Y:S01]  /*3e70*/  UISETP.NE.AND UP0, UPT, UR16, URZ, UPT ;  /* 0x000000ff1000728c */ /* 0x000fe2000bf05270 */
[----:B----4-:R-:W-:Y:S10]  /*3e80*/  @P2 BRA `(.L_x_77) ;  /* 0x00000000000c2947 */ /* 0x010ff40003800000 */
[----:B-1----:R-:W-:Y:S04]  /*3e90*/  SHF.L.U32 R3, R8, 0x1f, RZ ;  /* 0x0000001f08037819 */ /* 0x002fe800000006ff */
[----:B------:R-:W1:Y:S02]  /*3ea0*/  SYNCS.PHASECHK.TRANS64.TRYWAIT P0, [UR7], R3 ;  /* 0x00000003ff0075a7 */ /* 0x000e640008001107 */
[----:B-1----:R-:W-:Y:S05]  /*3eb0*/  @!P0 BRA `(.L_x_78) ;  /* 0x0000005800f88947 */ /* 0x002fea0003800000 */
.L_x_77:
[----:B------:R-:W-:Y:S01]  /*3ec0*/  UISETP.NE.AND UP1, UPT, UR15, 0x1, UPT ;  /* 0x000000010f00788c */ /* 0x000fe2000bf25270 */
[----:B------:R-:W-:Y:S01]  /*3ed0*/  PLOP3.LUT P2, PT, PT, PT, PT, 0x80, 0x8 ;  /* 0x000000000008781c */ /* 0x000fe20003f4f070 */
[----:B------:R-:W-:Y:S02]  /*3ee0*/  UIADD3 UR17, UPT, UPT, UR14, 0x1, URZ ;  /* 0x000000010e117890 */ /* 0x000fe4000fffe0ff */
[----:B------:R-:W-:Y:S02]  /*3ef0*/  ULEA UR22, UR14, UR12, 0x8 ;  /* 0x0000000c0e167291 */ /* 0x000fe4000f8e40ff */
[----:B------:R-:W-:Y:S01]  /*3f00*/  UISETP.NE.AND UP2, UPT, UR17, 0x18, UPT ;  /* 0x000000181100788c */ /* 0x000fe2000bf45270 */
[----:B------:R-:W-:Y:S01]  /*3f10*/  PLOP3.LUT P0, PT, PT, PT, UP1, 0x80, 0x8 ;  /* 0x000000000008781c */ /* 0x000fe20003f0f018 */
[----:B------:R-:W-:Y:S02]  /*3f20*/  ULEA UR24, UR14, UR11, 0x8 ;  /* 0x0000000b0e187291 */ /* 0x000fe4000f8e40ff */
[----:B------:R-:W-:Y:S02]  /*3f30*/  USEL UR13, URZ, 0x1, UP2 ;  /* 0x00000001ff0d7887 */ /* 0x000fe40009000000 */
[----:B------:R-:W-:Y:S02]  /*3f40*/  USEL UR17, UR17, URZ, UP2 ;  /* 0x000000ff11117287 */ /* 0x000fe40009000000 */
[----:B------:R-:W-:Y:S02]  /*3f50*/  UIADD3 UR7, UPT, UPT, UR7, 0xc0, URZ ;  /* 0x000000c007077890 */ /* 0x000fe4000fffe0ff */
[----:B------:R-:W-:Y:S01]  /*3f60*/  @UP1 ULEA UR4, UR17, UR6, 0x3 ;  /* 0x0000000611041291 */ /* 0x000fe2000f8e18ff */
[----:B------:R-:W-:Y:S01]  /*3f70*/  LOP3.LUT R8, R8, UR13, RZ, 0x3c, !PT ;  /* 0x0000000d08087c12 */ /* 0x000fe2000f8e3cff */
[----:B------:R-:W-:Y:S01]  /*3f80*/  UMOV UR23, 0xc0004010 ;  /* 0xc000401000177882 */ /* 0x000fe20000000000 */
[----:B------:R-:W-:Y:S01]  /*3f90*/  UMOV UR25, 0xc0004010 ;  /* 0xc000401000197882 */ /* 0x000fe20000000000 */
[----:B------:R-:W-:Y:S01]  /*3fa0*/  UIADD3 UR15, UPT, UPT, UR15, -0x1, URZ ;  /* 0xffffffff0f0f7890 */ /* 0x000fe2000fffe0ff */
[----:B-1----:R-:W-:Y:S01]  /*3fb0*/  @P0 SHF.L.U32 R0, R8, 0x1f, RZ ;  /* 0x0000001f08000819 */ /* 0x002fe200000006ff */
[----:B------:R-:W-:Y:S03]  /*3fc0*/  UMOV UR14, UR17 ;  /* 0x00000011000e7c82 */ /* 0x000fe60008000000 */
[----:B------:R2:W4:Y:S01]  /*3fd0*/  @P0 SYNCS.PHASECHK.TRANS64.TRYWAIT P2, [UR4], R0 ;  /* 0x00000000ff0005a7 */ /* 0x0005220008041104 */
[----:B------:R2:W-:Y:S01]  /*3fe0*/  UTCQMMA gdesc[UR24], gdesc[UR22], tmem[UR8], tmem[UR20], idesc[UR21], UP4 ;  /* 0x00ff1416180075ea */ /* 0x0005e2000a000308 */
[----:B------:R-:W-:Y:S01]  /*3ff0*/  UPLOP3.LUT UP4, UPT, UPT, UPT, UPT, 0x80, 0x8 ;  /* 0x000000000008789c */ /* 0x000fe20003f8f070 */
[----:B------:R2:W-:Y:S01]  /*4000*/  UTCBAR [UR7], URZ ;  /* 0x000000ff070073e9 */ /* 0x0005e200080000ff */
[----:B------:R-:W-:Y:S09]  /*4010*/  BRA.U UP0, `(.L_x_79) ;  /* 0xfffffffd008c7547 */ /* 0x000ff2000b83ffff */
.L_x_76:
[----:B------:R-:W-:Y:S01]  /*4020*/  UIADD3 UR18, UPT, UPT, UR18, 0x1, URZ ;  /* 0x0000000112127890 */ /* 0x000fe2000fffe0ff */
[C---:B------:R-:W-:Y:S01]  /*4030*/  ISETP.NE.AND P0, PT, R10.reuse, 0x2, PT ;  /* 0x000000020a00780c */ /* 0x040fe20003f05270 */
[----:B------:R-:W-:Y:S02]  /*4040*/  UIADD3 UR9, UPT, UPT, UR9, 0x1d0, URZ ;  /* 0x000001d009097890 */ /* 0x000fe4000fffe0ff */
[----:B------:R-:W-:Y:S01]  /*4050*/  UISETP.NE.AND UP0, UPT, UR18, 0x4, UPT ;  /* 0x000000041200788c */ /* 0x000fe2000bf05270 */
[----:B-12---:R-:W-:Y:S02]  /*4060*/  SEL R0, RZ, 0x1, P0 ;  /* 0x00000001ff007807 */ /* 0x006fe40000000000 */
[----:B------:R-:W-:Y:S01]  /*4070*/  SEL R10, R10, RZ, P0 ;  /* 0x000000ff0a0a7207 */ /* 0x000fe20000000000 */
[----:B------:R-:W-:Y:S01]  /*4080*/  USEL UR4, URZ, 0x1, UP0 ;  /* 0x00000001ff047887 */ /* 0x000fe20008000000 */
[----:B------:R-:W-:Y:S01]  /*4090*/  LOP3.LUT R9, R9, R0, RZ, 0x3c, !PT ;  /* 0x0000000009097212 */ /* 0x000fe200078e3cff */
[----:B------:R-:W-:Y:S01]  /*40a0*/  USEL UR18, UR18, URZ, UP0 ;  /* 0x000000ff12127287 */ /* 0x000fe20008000000 */
[----:B------:R1:W-:Y:S03]  /*40b0*/  UTCBAR [UR9], URZ ;  /* 0x000000ff090073e9 */ /* 0x0003e600080000ff */
[----:B------:R-:W-:Y:S01]  /*40c0*/  LOP3.LUT R11, R11, UR4, RZ, 0x3c, !PT ;  /* 0x000000040b0b7c12 */ /* 0x000fe2000f8e3cff */
[----:B------:R-:W-:Y:S07]  /*40d0*/  @P1 BRA `(.L_x_80) ;  /* 0xfffffff800dc1947 */ /* 0x000fee000383ffff */
[----:B------:R-:W2:Y:S01]  /*40e0*/  S2UR UR4, SR_CgaCtaId ;  /* 0x00000000000479c3 */ /* 0x000ea20000008800 */
[----:B------:R-:W-:Y:S01]  /*40f0*/  ELECT P0, URZ, PT ;  /* 0x0000000000ff782f */ /* 0x000fe20003800000 */
[----:B------:R-:W-:Y:S01]  /*4100*/  IMAD.MOV.U32 R0, RZ, RZ, 0x1 ;  /* 0x00000001ff007424 */ /* 0x000fe200078e00ff */
[----:B------:R-:W-:Y:S01]  /*4110*/  UIADD3 UR6, UPT, UPT, UR6, 0x1f0, URZ ;  /* 0x000001f006067890 */ /* 0x000fe2000fffe0ff */
[----:B------:R-:W-:Y:S01]  /*4120*/  SHF.L.U32 R3, R11, 0x1f, RZ ;  /* 0x0000001f0b037819 */ /* 0x000fe200000006ff */
[----:B------:R-:W-:-:S03]  /*4130*/  UMOV UR5, 0x40 ;  /* 0x0000004000057882 */ /* 0x000fc60000000000 */
[----:B------:R-:W-:Y:S01]  /*4140*/  UVIRTCOUNT.DEALLOC.SMPOOL 0x80 ;  /* 0x000000800000784c */ /* 0x000fe20000000000 */
[----:B--2---:R-:W-:Y:S02]  /*4150*/  ULEA UR4, UR4, UR5, 0x18 ;  /* 0x0000000504047291 */ /* 0x004fe4000f8ec0ff */
[----:B------:R-:W-:-:S07]  /*4160*/  ULEA UR5, UR18, UR6, 0x3 ;  /* 0x0000000612057291 */ /* 0x000fce000f8e18ff */
[----:B------:R2:W-:Y:S02]  /*4170*/  @P0 STS.U8 [UR4+0x1c], R0 ;  /* 0x00001c00ff000988 */ /* 0x0005e40008000004 */
[----:B------:R-:W3:Y:S02]  /*4180*/  SYNCS.PHASECHK.TRANS64.TRYWAIT P0, [UR5], R3 ;  /* 0x00000003ff0075a7 */ /* 0x000ee40008001105 */
[----:B--23--:R-:W-:Y:S05]  /*4190*/  @!P0 BRA `(.L_x_81) ;  /* 0x0000005800588947 */ /* 0x00cfea0003800000 */
.L_x_187:
[----:B------:R-:W-:-:S04]  /*41a0*/  UIADD3 UR7, UPT, UPT, UR18, 0x1, URZ ;  /* 0x0000000112077890 */ /* 0x000fc8000fffe0ff */
[----:B------:R-:W-:-:S04]  /*41b0*/  UISETP.NE.AND UP0, UPT, UR7, 0x4, UPT ;  /* 0x000000040700788c */ /* 0x000fc8000bf05270 */
[----:B------:R-:W-:Y:S02]  /*41c0*/  USEL UR8, URZ, 0x1, UP0 ;  /* 0x00000001ff087887 */ /* 0x000fe40008000000 */
[----:B------:R-:W-:-:S04]  /*41d0*/  USEL UR7, UR7, URZ, UP0 ;  /* 0x000000ff07077287 */ /* 0x000fc80008000000 */
[----:B------:R-:W-:Y:S01]  /*41e0*/  ULEA UR5, UR7, UR6, 0x3 ;  /* 0x0000000607057291 */ /* 0x000fe2000f8e18ff */
[----:B------:R-:W-:-:S04]  /*41f0*/  LOP3.LUT R2, R11, UR8, RZ, 0x3c, !PT ;  /* 0x000000080b027c12 */ /* 0x000fc8000f8e3cff */
[----:B--2---:R-:W-:-:S04]  /*4200*/  SHF.L.U32 R3, R2, 0x1f, RZ ;  /* 0x0000001f02037819 */ /* 0x004fc800000006ff */
[----:B------:R-:W2:Y:S02]  /*4210*/  SYNCS.PHASECHK.TRANS64.TRYWAIT P0, [UR5], R3 ;  /* 0x00000003ff0075a7 */ /* 0x000ea40008001105 */
[----:B--2---:R-:W-:Y:S05]  /*4220*/  @!P0 BRA `(.L_x_82) ;  /* 0x00000058004c8947 */ /* 0x004fea0003800000 */
.L_x_189:
        /* <DEDUP_REMOVED lines=9> */
.L_x_191:
[----:B------:R-:W-:-:S04]  /*42c0*/  UIADD3 UR7, UPT, UPT, UR7, 0x1, URZ ;  /* 0x0000000107077890 */ /* 0x000fc8000fffe0ff */
[----:B------:R-:W-:-:S04]  /*42d0*/  UISETP.NE.AND UP0, UPT, UR7, 0x4, UPT ;  /* 0x000000040700788c */ /* 0x000fc8000bf05270 */
[----:B------:R-:W-:Y:S02]  /*42e0*/  USEL UR5, URZ, 0x1, UP0 ;  /* 0x00000001ff057887 */ /* 0x000fe40008000000 */
[----:B------:R-:W-:-:S04]  /*42f0*/  USEL UR7, UR7, URZ, UP0 ;  /* 0x000000ff07077287 */ /* 0x000fc80008000000 */
[----:B------:R-:W-:Y:S01]  /*4300*/  ULEA UR7, UR7, UR6, 0x3 ;  /* 0x0000000607077291 */ /* 0x000fe2000f8e18ff */
[----:B--2---:R-:W-:-:S04]  /*4310*/  LOP3.LUT R3, R2, UR5, RZ, 0x3c, !PT ;  /* 0x0000000502037c12 */ /* 0x004fc8000f8e3cff */
[----:B------:R-:W-:-:S04]  /*4320*/  SHF.L.U32 R3, R3, 0x1f, RZ ;  /* 0x0000001f03037819 */ /* 0x000fc800000006ff */
[----:B------:R-:W2:Y:S02]  /*4330*/  SYNCS.PHASECHK.TRANS64.TRYWAIT P0, [UR7], R3 ;  /* 0x00000003ff0075a7 */ /* 0x000ea40008001107 */
[----:B--2---:R-:W-:Y:S05]  /*4340*/  @!P0 BRA `(.L_x_84) ;  /* 0x0000005800348947 */ /* 0x004fea0003800000 */
.L_x_193:
[----:B------:R-:W-:Y:S01]  /*4350*/  NOP ;  /* 0x0000000000007918 */ /* 0x000fe20000000000 */
[----:B--2---:R-:W2:Y:S01]  /*4360*/  LDS R0, [UR4+0x14] ;  /* 0x00001404ff007984 */ /* 0x004ea20008000800 */
[----:B------:R-:W-:Y:S01]  /*4370*/  ULOP3.LUT UR6, UR19, 0xffff, URZ, 0xc0, !UPT ;  /* 0x0000ffff13067892 */ /* 0x000fe2000f8ec0ff */
[----:B------:R-:W-:Y:S01]  /*4380*/  UMOV UR8, 0xffff ;  /* 0x0000ffff00087882 */ /* 0x000fe20000000000 */
[----:B------:R-:W-:Y:S02]  /*4390*/  UMOV UR5, 0x1 ;  /* 0x0000000100057882 */ /* 0x000fe40000000000 */
[----:B------:R-:W-:-:S04]  /*43a0*/  USHF.R.U32.HI UR6, URZ, 0x5, UR6 ;  /* 0x00000005ff067899 */ /* 0x000fc80008011606 */
[----:B------:R-:W-:Y:S02]  /*43b0*/  USHF.L.U32 UR8, UR8, UR6, URZ ;  /* 0x0000000608087299 */ /* 0x000fe400080006ff */
[----:B------:R-:W-:-:S04]  /*43c0*/  USHF.L.U32 UR5, UR5, UR6, URZ ;  /* 0x0000000605057299 */ /* 0x000fc800080006ff */
[----:B--2---:R-:W-:-:S04]  /*43d0*/  LOP3.LUT R0, R0, UR8, RZ, 0xc0, !PT ;  /* 0x0000000800007c12 */ /* 0x004fc8000f8ec0ff */
[----:B------:R-:W-:-:S13]  /*43e0*/  ISETP.NE.AND P0, PT, R0, UR8, PT ;  /* 0x0000000800007c0c */ /* 0x000fda000bf05270 */
[----:B------:R-:W-:Y:S05]  /*43f0*/  @P0 BRA `(.L_x_85) ;  /* 0x0000000000580947 */ /* 0x000fea0003800000 */
[----:B------:R-:W2:Y:S02]  /*4400*/  LDS R0, [UR4+0x18] ;  /* 0x00001804ff007984 */ /* 0x000ea40008000800 */
[----:B--2---:R-:W-:-:S04]  /*4410*/  LOP3.LUT R0, R0, UR5, RZ, 0xc0, !PT ;  /* 0x0000000500007c12 */ /* 0x004fc8000f8ec0ff */
[----:B------:R-:W-:-:S13]  /*4420*/  ISETP.NE.AND P0, PT, R0, UR5, PT ;  /* 0x0000000500007c0c */ /* 0x000fda000bf05270 */
[----:B------:R-:W-:Y:S05]  /*4430*/  @P0 BRA `(.L_x_86) ;  /* 0x00000000003c0947 */ /* 0x000fea0003800000 */
[----:B------:R-:W2:Y:S01]  /*4440*/  S2R R2, SR_LANEID ;  /* 0x0000000000027919 */ /* 0x000ea20000000000 */
[----:B------:R-:W-:Y:S01]  /*4450*/  ULOP3.LUT UR8, URZ, UR8, URZ, 0x33, !UPT ;  /* 0x00000008ff087292 */ /* 0x000fe2000f8e33ff */
[----:B------:R-:W-:Y:S01]  /*4460*/  LOP3.LUT R4, RZ, UR5, RZ, 0x33, !PT ;  /* 0x00000005ff047c12 */ /* 0x000fe2000f8e33ff */
[----:B------:R-:W-:Y:S02]  /*4470*/  VOTEU.ANY UR7, UPT, PT ;  /* 0x0000000000077886 */ /* 0x000fe400038e0100 */
[----:B------:R-:W-:Y:S01]  /*4480*/  UFLO.U32 UR7, UR7 ;  /* 0x00000007000772bd */ /* 0x000fe200080e0000 */
[----:B------:R-:W3:Y:S01]  /*4490*/  REDUX UR5, R4 ;  /* 0x00000000040573c4 */ /* 0x000ee20000000000 */
[----:B------:R-:W-:-:S06]  /*44a0*/  IMAD.U32 R0, RZ, RZ, UR8 ;  /* 0x00000008ff007e24 */ /* 0x000fcc000f8e00ff */
[----:B------:R1:W-:Y:S01]  /*44b0*/  UTCATOMSWS.AND URZ, UR8 ;  /* 0x0000000800ff79e3 */ /* 0x0003e20008000000 */
[----:B------:R-:W4:Y:S01]  /*44c0*/  REDUX UR6, R0 ;  /* 0x00000000000673c4 */ /* 0x000f220000000000 */
[----:B--2---:R-:W-:Y:S01]  /*44d0*/  ISETP.EQ.U32.AND P0, PT, R2, UR7, PT ;  /* 0x0000000702007c0c */ /* 0x004fe2000bf02070 */
[----:B---3--:R-:W-:Y:S01]  /*44e0*/  IMAD.U32 R2, RZ, RZ, UR5 ;  /* 0x00000005ff027e24 */ /* 0x008fe2000f8e00ff */
[----:B----4-:R-:W-:-:S11]  /*44f0*/  MOV R3, UR6 ;  /* 0x0000000600037c02 */ /* 0x010fd60008000f00 */
[----:B------:R1:W-:Y:S04]  /*4500*/  @P0 ATOMS.AND RZ, [UR4+0x14], R3 ;  /* 0x00001403ffff098c */ /* 0x0003e8000a800004 */
[----:B------:R1:W-:Y:S01]  /*4510*/  @P0 ATOMS.AND RZ, [UR4+0x18], R2 ;  /* 0x00001802ffff098c */ /* 0x0003e2000a800004 */
[----:B------:R-:W-:Y:S05]  /*4520*/  BRA `(.L_x_87) ;  /* 0x0000000000147947 */ /* 0x000fea0003800000 */
.L_x_86:
[----:B------:R-:W-:Y:S02]  /*4530*/  MOV R2, 0x4550 ;  /* 0x0000455000027802 */ /* 0x000fe40000000f00 */
[----:B-1--45:R-:W-:Y:S05]  /*4540*/  CALL.REL.NOINC `($__internal_0_$__cuda_sm10x_tcgen05_guardrail_trap_col_being_dealloced_not_returned_by_alloc) ;  /* 0x0000005800907944 */ /* 0x032fea0003c00000 */
[----:B------:R-:W-:Y:S05]  /*4550*/  BRA `(.L_x_87) ;  /* 0x0000000000087947 */ /* 0x000fea0003800000 */
.L_x_85:
[----:B------:R-:W-:Y:S02]  /*4560*/  MOV R2, 0x4580 ;  /* 0x0000458000027802 */ /* 0x000fe40000000f00 */
[----:B-1--45:R-:W-:Y:S05]  /*4570*/  CALL.REL.NOINC `($__internal_2_$__cuda_sm10x_tcgen05_guardrail_trap_unallocated_columns_being_dealloced) ;  /* 0x00000058009c7944 */ /* 0x032fea0003c00000 */
.L_x_87:
[----:B------:R-:W-:Y:S01]  /*4580*/  NOP ;  /* 0x0000000000007918 */ /* 0x000fe20000000000 */
[----:B-1----:R-:W-:Y:S05]  /*4590*/  EXIT ;  /* 0x000000000000794d */ /* 0x002fea0003800000 */
.L_x_69:
[----:B------:R-:W-:-:S09]  /*45a0*/  UISETP.NE.OR UP2, UPT, UR8, 0x3, !UP2 ;  /* 0x000000030800788c */ /* 0x000fd2000d745670 */
[----:B------:R-:W-:Y:S05]  /*45b0*/  BRA.U UP2, `(.L_x_88) ;  /* 0x0000000d02407547 */ /* 0x000fea000b800000 */
[----:B------:R-:W1:Y:S01]  /*45c0*/  LDC R0, c[0x0][0xb30] ;  /* 0x0002cc00ff007b82 */ /* 0x000e620000000800 */
[----:B------:R-:W2:Y:S01]  /*45d0*/  LDCU.64 UR8, c[0x0][0x888] ;  /* 0x00011100ff0877ac */ /* 0x000ea20008000a00 */
[----:B------:R-:W-:Y:S02]  /*45e0*/  HFMA2 R29, -RZ, RZ, 0, 0 ;  /* 0x00000000ff1d7431 */ /* 0x000fe400000001ff */
[----:B------:R-:W-:Y:S01]  /*45f0*/  IMAD.MOV.U32 R31, RZ, RZ, 0x1 ;  /* 0x00000001ff1f7424 */ /* 0x000fe200078e00ff */
[----:B------:R-:W-:Y:S01]  /*4600*/  MOV R23, 0x2000 ;  /* 0x0000200000177802 */ /* 0x000fe20000000f00 */
[----:B------:R-:W4:Y:S01]  /*4610*/  LDCU.64 UR4, c[0x0][0x890] ;  /* 0x00011200ff0477ac */ /* 0x000f220008000a00 */
[----:B------:R-:W-:Y:S01]  /*4620*/  IMAD.MOV.U32 R30, RZ, RZ, RZ ;  /* 0x000000ffff1e7224 */ /* 0x000fe200078e00ff */
[----:B------:R-:W3:Y:S01]  /*4630*/  LDC R19, c[0x0][0x370] ;  /* 0x0000dc00ff137b82 */ /* 0x000ee20000000800 */
[----:B------:R-:W-:Y:S01]  /*4640*/  UMOV UR7, 0x400 ;  /* 0x0000040000077882 */ /* 0x000fe20000000000 */
[----:B------:R-:W-:-:S02]  /*4650*/  UPLOP3.LUT UP1, UPT, UPT, UPT, UPT, 0x40, 0x4 ;  /* 0x000000000004789c */ /* 0x000fc40003f2e870 */
[----:B------:R-:W-:-:S04]  /*4660*/  ULEA UR7, UR37, UR7, 0x18 ;  /* 0x0000000725077291 */ /* 0x000fc8000f8ec0ff */
[----:B------:R-:W3:Y:S01]  /*4670*/  LDC R2, c[0x0][0xb0c] ;  /* 0x0002c300ff027b82 */ /* 0x000ee20000000800 */
[----:B------:R-:W-:Y:S02]  /*4680*/  UIADD3 UR13, UPT, UPT, UR7, 0x188, URZ ;  /* 0x00000188070d7890 */ /* 0x000fe4000fffe0ff */
[----:B--2---:R-:W-:Y:S02]  /*4690*/  UISETP.NE.U32.AND UP2, UPT, UR8, URZ, UPT ;  /* 0x000000ff0800728c */ /* 0x004fe4000bf45070 */
[----:B------:R-:W-:Y:S02]  /*46a0*/  UIADD3 UR17, UPT, UPT, UR7, 0x180, URZ ;  /* 0x0000018007117890 */ /* 0x000fe4000fffe0ff */
[----:B----4-:R-:W-:Y:S01]  /*46b0*/  UISETP.NE.U32.AND UP3, UPT, UR4, URZ, UPT ;  /* 0x000000ff0400728c */ /* 0x010fe2000bf65070 */
[----:B------:R-:W2:Y:S01]  /*46c0*/  LDC R18, c[0x0][0xb20] ;  /* 0x0002c800ff127b82 */ /* 0x000ea20000000800 */
[----:B-1----:R-:W-:Y:S01]  /*46d0*/  ISETP.NE.AND P1, PT, R0, 0x1, PT ;  /* 0x000000010000780c */ /* 0x002fe20003f25270 */
[----:B------:R-:W-:-:S02]  /*46e0*/  UISETP.NE.AND.EX UP2, UPT, UR9, URZ, UPT, UP2 ;  /* 0x000000ff0900728c */ /* 0x000fc4000bf45320 */
[----:B------:R-:W-:Y:S02]  /*46f0*/  UPRMT UR13, UR37, 0x654, UR13 ;  /* 0x00000654250d7896 */ /* 0x000fe4000800000d */
[----:B------:R-:W-:Y:S02]  /*4700*/  UISETP.NE.AND.EX UP3, UPT, UR5, URZ, UPT, UP3 ;  /* 0x000000ff0500728c */ /* 0x000fe4000bf65330 */
[----:B------:R-:W1:Y:S08]  /*4710*/  LDC.64 R32, c[0x0][0x348] ;  /* 0x0000d200ff207b82 */ /* 0x000e700000000a00 */
[----:B------:R-:W4:Y:S08]  /*4720*/  LDC.64 R16, c[0x0][0xb10] ;  /* 0x0002c400ff107b82 */ /* 0x000f300000000a00 */
[----:B------:R-:W1:Y:S08]  /*4730*/  LDC.64 R6, c[0x0][0xb18] ;  /* 0x0002c600ff067b82 */ /* 0x000e700000000a00 */
[----:B------:R-:W1:Y:S08]  /*4740*/  LDC.64 R4, c[0x0][0xb28] ;  /* 0x0002ca00ff047b82 */ /* 0x000e700000000a00 */
[----:B--23--:R-:W1:Y:S02]  /*4750*/  LDC R22, c[0x0][0x374] ;  /* 0x0000dd00ff167b82 */ /* 0x00ce640000000800 */
.L_x_97:
[C---:B------:R-:W-:Y:S02]  /*4760*/  LEA R0, R30.reuse, UR7, 0x3 ;  /* 0x000000071e007c11 */ /* 0x040fe4000f8e18ff */
[----:B------:R-:W-:Y:S02]  /*4770*/  SHF.L.U32 R3, R29, 0x1f, RZ ;  /* 0x0000001f1d037819 */ /* 0x000fe400000006ff */
[----:B------:R-:W-:Y:S02]  /*4780*/  LEA R24, R30, UR7, 0x4 ;  /* 0x000000071e187c11 */ /* 0x000fe4000f8e20ff */
[----:B--2---:R-:W2:Y:S02]  /*4790*/  SYNCS.PHASECHK.TRANS64.TRYWAIT P0, [R0+URZ+0x1b0], R3 ;  /* 0x0001b003000075a7 */ /* 0x004ea400080011ff */
[----:B--2---:R-:W-:Y:S05]  /*47a0*/  @!P0 BRA `(.L_x_89) ;  /* 0x0000005400348947 */ /* 0x004fea0003800000 */
.L_x_194:
[----:B------:R-:W-:Y:S01]  /*47b0*/  ISETP.GE.AND P0, PT, R72, 0x1, PT ;  /* 0x000000014800780c */ /* 0x000fe20003f06270 */
[----:B------:R-:W3:Y:S01]  /*47c0*/  LDS.128 R24, [R24+0x240] ;  /* 0x0002400018187984 */ /* 0x000ee20000000c00 */
[----:B--2---:R-:W-:Y:S01]  /*47d0*/  VIADD R0, R0, 0x1c0 ;  /* 0x000001c000007836 */ /* 0x004fe20000000000 */
[----:B------:R-:W-:Y:S01]  /*47e0*/  @!PT LDS RZ, [RZ] ;  /* 0x00000000fffff984 */ /* 0x000fe20000000800 */
[----:B------:R-:W-:Y:S01]  /*47f0*/  @!PT LDS RZ, [RZ] ;  /* 0x00000000fffff984 */ /* 0x000fe20000000800 */
[----:B------:R-:W-:Y:S01]  /*4800*/  @!PT LDS RZ, [RZ] ;  /* 0x00000000fffff984 */ /* 0x000fe20000000800 */
[----:B------:R-:W-:Y:S01]  /*4810*/  @!PT LDS RZ, [RZ] ;  /* 0x00000000fffff984 */ /* 0x000fe20000000800 */
[----:B------:R2:W-:Y:S06]  /*4820*/  MEMBAR.ALL.CTA ;  /* 0x0000000000007992 */ /* 0x0005ec0000008000 */
[----:B--2---:R-:W2:Y:S01]  /*4830*/  FENCE.VIEW.ASYNC.S ;  /* 0x00000000000073c6 */ /* 0x004ea20000000000 */
[----:B------:R-:W-:Y:S04]  /*4840*/  PRMT R0, RZ, 0x654, R0 ;  /* 0x00000654ff007816 */ /* 0x000fe80000000000 */
[----:B--2---:R2:W-:Y:S01]  /*4850*/  SYNCS.ARRIVE.TRANS64.RED.A1T0 RZ, [R0+URZ], RZ ;  /* 0x000000ff00ff79a7 */ /* 0x0045e200081004ff */
[----:B---3--:R-:W-:Y:S11]  /*4860*/  LOP3.LUT P3, RZ, R26, 0x1, RZ, 0xc0, !PT ;  /* 0x000000011aff7812 */ /* 0x008ff6000786c0ff */
[----:B------:R-:W-:Y:S02]  /*4870*/  @!UPT UIADD3 URZ, UPT, UPT, URZ, URZ, URZ ;  /* 0x000000fffffff290 */ /* 0x000fe4000fffe0ff */
[----:B------:R-:W-:Y:S02]  /*4880*/  @P3 MOV R13, R24 ;  /* 0x00000018000d3202 */ /* 0x000fe40000000f00 */
[----:B------:R-:W-:Y:S01]  /*4890*/  @P3 LOP3.LUT R8, R25, 0xffff, RZ, 0xc0, !PT ;  /* 0x0000ffff19083812 */ /* 0x000fe200078ec0ff */
[----:B--2---:R-:W-:Y:S06]  /*48a0*/  @!P0 BRA `(.L_x_90) ;  /* 0x0000000000a48947 */ /* 0x004fec0003800000 */
[----:B-1----:R-:W-:Y:S01]  /*48b0*/  IMAD.HI.U32 R35, R22, R7, RZ ;  /* 0x0000000716237227 */ /* 0x002fe200078e00ff */
[----:B------:R-:W-:Y:S02]  /*48c0*/  ISETP.NE.AND P0, PT, R6, 0x1, PT ;  /* 0x000000010600780c */ /* 0x000fe40003f05270 */
[----:B------:R-:W-:Y:S01]  /*48d0*/  ISETP.NE.AND P2, PT, R72, 0x1, PT ;  /* 0x000000014800780c */ /* 0x000fe20003f45270 */
[----:B----4-:R-:W-:Y:S01]  /*48e0*/  IMAD.HI.U32 R34, R19, R16, RZ ;  /* 0x0000001013227227 */ /* 0x010fe200078e00ff */
[----:B------:R-:W-:Y:S02]  /*48f0*/  SHF.R.U32.HI R35, RZ, R18, R35 ;  /* 0x00000012ff237219 */ /* 0x000fe40000011623 */
[----:B------:R-:W-:Y:S01]  /*4900*/  ISETP.NE.AND P4, PT, R2, 0x1, PT ;  /* 0x000000010200780c */ /* 0x000fe20003f85270 */
[----:B------:R-:W-:Y:S01]  /*4910*/  IMAD.HI.U32 R36, R13, R16, RZ ;  /* 0x000000100d247227 */ /* 0x000fe200078e00ff */
[----:B------:R-:W-:Y:S02]  /*4920*/  SHF.R.U32.HI R34, RZ, R17, R34 ;  /* 0x00000011ff227219 */ /* 0x000fe40000011622 */
[----:B------:R-:W-:Y:S01]  /*4930*/  SEL R3, R22, R35, !P0 ;  /* 0x0000002316037207 */ /* 0x000fe20004000000 */
[C---:B------:R-:W-:Y:S01]  /*4940*/  IMAD.HI.U32 R35, R8.reuse, R7, RZ ;  /* 0x0000000708237227 */ /* 0x040fe200078e00ff */
[----:B------:R-:W-:Y:S02]  /*4950*/  SEL R11, R19, R34, !P4 ;  /* 0x00000022130b7207 */ /* 0x000fe40006000000 */
[----:B------:R-:W-:Y:S01]  /*4960*/  SHF.R.U32.HI R36, RZ, R17, R36 ;  /* 0x00000011ff247219 */ /* 0x000fe20000011624 */
[----:B------:R-:W-:Y:S01]  /*4970*/  IMAD.HI.U32 R38, R3, R4, RZ ;  /* 0x0000000403267227 */ /* 0x000fe200078e00ff */
[----:B------:R-:W-:Y:S03]  /*4980*/  SHF.R.U32.HI R35, RZ, R18, R35 ;  /* 0x00000012ff237219 */ /* 0x000fe60000011623 */
[----:B------:R-:W-:Y:S01]  /*4990*/  IMAD.HI.U32 R34, R11, R4, RZ ;  /* 0x000000040b227227 */ /* 0x000fe200078e00ff */
[----:B------:R-:W-:Y:S02]  /*49a0*/  @P2 SHF.R.U32.HI R3, RZ, R5, R38 ;  /* 0x00000005ff032219 */ /* 0x000fe40000011626 */
[----:B------:R-:W-:Y:S02]  /*49b0*/  SEL R9, R8, R35, !P0 ;  /* 0x0000002308097207 */ /* 0x000fe40004000000 */
[----:B------:R-:W-:Y:S01]  /*49c0*/  @P2 SHF.R.U32.HI R11, RZ, R5, R34 ;  /* 0x00000005ff0b2219 */ /* 0x000fe20000011622 */
[C---:B------:R-:W-:Y:S01]  /*49d0*/  IMAD R10, R72.reuse, R3, RZ ;  /* 0x00000003480a7224 */ /* 0x040fe200078e02ff */
[----:B------:R-:W-:Y:S01]  /*49e0*/  SEL R3, R13, R36, !P4 ;  /* 0x000000240d037207 */ /* 0x000fe20006000000 */
[C---:B------:R-:W-:Y:S03]  /*49f0*/  IMAD.HI.U32 R14, R9.reuse, R4, RZ ;  /* 0x00000004090e7227 */ /* 0x040fe600078e00ff */
[----:B------:R-:W-:Y:S01]  /*4a00*/  ISETP.GE.AND P0, PT, R9, R10, PT ;  /* 0x0000000a0900720c */ /* 0x000fe20003f06270 */
[C---:B------:R-:W-:Y:S01]  /*4a10*/  IMAD R12, R72.reuse, R11, RZ ;  /* 0x0000000b480c7224 */ /* 0x040fe200078e02ff */
[-C--:B------:R-:W-:Y:S04]  /*4a20*/  SHF.R.U32.HI R14, RZ, R5.reuse, R14 ;  /* 0x00000005ff0e7219 */ /* 0x080fe8000001160e */
[----:B------:R-:W-:Y:S02]  /*4a30*/  ISETP.GE.OR P0, PT, R3, R12, P0 ;  /* 0x0000000c0300720c */ /* 0x000fe40000706670 */
[----:B------:R-:W-:Y:S05]  /*4a40*/  SEL R15, R9, R14, !P2 ;  /* 0x0000000e090f7207 */ /* 0x000fea0005000000 */
[----:B------:R-:W-:Y:S04]  /*4a50*/  IMAD.MOV R14, RZ, RZ, -R15 ;  /* 0x000000ffff0e7224 */ /* 0x000fe800078e0a0f */
[----:B------:R-:W-:Y:S02]  /*4a60*/  IMAD R14, R72, R14, R9 ;  /* 0x0000000e480e7224 */ /* 0x000fe400078e0209 */
[C---:B------:R-:W-:Y:S05]  /*4a70*/  @!P0 IMAD.HI.U32 R10, R3.reuse, R4, RZ ;  /* 0x00000004030a8227 */ /* 0x040fea00078e00ff */
[----:B------:R-:W-:Y:S04]  /*4a80*/  @!P0 SHF.R.U32.HI R10, RZ, R5, R10 ;  /* 0x00000005ff0a8219 */ /* 0x000fe8000001160a */
[----:B------:R-:W-:Y:S01]  /*4a90*/  @!P0 SEL R0, R3, R10, !P2 ;  /* 0x0000000a03008207 */ /* 0x000fe20005000000 */
[----:B------:R-:W-:Y:S03]  /*4aa0*/  IMAD.MOV R10, RZ, RZ, -R3 ;  /* 0x000000ffff0a7224 */ /* 0x000fe600078e0a03 */
[----:B------:R-:W-:Y:S01]  /*4ab0*/  @!P0 IADD3 R15, PT, PT, R15, -R0, RZ ;  /* 0x800000000f0f8210 */ /* 0x000fe20007ffe0ff */
[----:B------:R-:W-:Y:S01]  /*4ac0*/  @!P0 IMAD R0, R11, R14, R0 ;  /* 0x0000000e0b008224 */ /* 0x000fe200078e0200 */
[----:B------:R-:W-:Y:S01]  /*4ad0*/  IADD3 R11, PT, PT, -R9, RZ, RZ ;  /* 0x000000ff090b7210 */ /* 0x000fe20007ffe1ff */
[----:B------:R-:W-:Y:S02]  /*4ae0*/  IMAD R13, R2, R10, R13 ;  /* 0x0000000a020d7224 */ /* 0x000fe400078e020d */
[----:B------:R-:W-:Y:S02]  /*4af0*/  @!P0 IMAD R9, R15, R72, R3 ;  /* 0x000000480f098224 */ /* 0x000fe400078e0203 */
[----:B------:R-:W-:Y:S02]  /*4b00*/  @!P0 IMAD.MOV.U32 R3, RZ, RZ, R0 ;  /* 0x000000ffff038224 */ /* 0x000fe400078e0000 */
[----:B------:R-:W-:Y:S02]  /*4b10*/  IMAD R8, R6, R11, R8 ;  /* 0x0000000b06087224 */ /* 0x000fe400078e0208 */
[----:B------:R-:W-:Y:S02]  /*4b20*/  IMAD R13, R3, R2, R13 ;  /* 0x00000002030d7224 */ /* 0x000fe400078e020d */
[----:B------:R-:W-:Y:S02]  /*4b30*/  IMAD R8, R9, R6, R8 ;  /* 0x0000000609087224 */ /* 0x000fe400078e0208 */
.L_x_90:
[----:B------:R-:W-:Y:S05]  /*4b40*/  BRA.U UP1, `(.L_x_91) ;  /* 0x0000000101107547 */ /* 0x000fea000b800000 */
[----:B------:R-:W-:Y:S04]  /*4b50*/  MOV R0, UR6 ;  /* 0x0000000600007c02 */ /* 0x000fe80008000f00 */
[----:B------:R-:W-:Y:S04]  /*4b60*/  SHF.L.U32 R3, R0, 0x1f, RZ ;  /* 0x0000001f00037819 */ /* 0x000fe800000006ff */
[----:B------:R-:W2:Y:S02]  /*4b70*/  SYNCS.PHASECHK.TRANS64.TRYWAIT P0, [UR7+0x1a8], R3 ;  /* 0x0001a803ff0075a7 */ /* 0x000ea40008001107 */
[----:B--2---:R-:W-:Y:S05]  /*4b80*/  @!P0 BRA `(.L_x_92) ;  /* 0x0000005000508947 */ /* 0x004fea0003800000 */
.L_x_91:
[----:B------:R-:W-:Y:S02]  /*4b90*/  R2UR UR19, R21 ;  /* 0x00000000151372ca */ /* 0x000fe400000e0000 */
[----:B------:R-:W-:Y:S02]  /*4ba0*/  R2UR UR18, R20 ;  /* 0x00000000141272ca */ /* 0x000fe400000e0000 */
[----:B------:R-:W-:Y:S02]  /*4bb0*/  ISETP.NE.U32.AND P2, PT, RZ, UR4, PT ;  /* 0x00000004ff007c0c */ /* 0x000fe4000bf45070 */
[----:B------:R-:W-:Y:S02]  /*4bc0*/  SHF.L.U32 R12, R31, 0x1f, RZ ;  /* 0x0000001f1f0c7819 */ /* 0x000fe400000006ff */
[----:B------:R-:W-:Y:S05]  /*4bd0*/  ISETP.NE.AND.EX P2, PT, RZ, UR5, PT, P2 ;  /* 0x00000005ff007c0c */ /* 0x000fea000bf45320 */
[----:B------:R-:W-:Y:S02]  /*4be0*/  USHF.L.U32 UR19, UR19, 0x7, URZ ;  /* 0x0000000713137899 */ /* 0x000fe400080006ff */
[----:B------:R-:W-:Y:S01]  /*4bf0*/  USHF.L.U32 UR18, UR18, 0x7, URZ ;  /* 0x0000000712127899 */ /* 0x000fe200080006ff */
[----:B------:R-:W-:Y:S11]  /*4c00*/  BRA.U !UP3, `(.L_x_93) ;  /* 0x000000010b347547 */ /* 0x000ff6000b800000 */
[----:B------:R-:W-:Y:S01]  /*4c10*/  UPLOP3.LUT UP0, UPT, UPT, UPT, UP2, 0x80, 0x8 ;  /* 0x000000000008789c */ /* 0x000fe20003f0f020 */
[----:B--2---:R-:W-:Y:S02]  /*4c20*/  HFMA2 R0, -RZ, RZ, 0, 5.9604644775390625e-08 ;  /* 0x00000001ff007431 */ /* 0x004fe400000001ff */
[----:B------:R-:W-:Y:S03]  /*4c30*/  IMAD.MOV.U32 R171, RZ, RZ, 0x1 ;  /* 0x00000001ffab7424 */ /* 0x000fe600078e00ff */
[----:B------:R-:W-:Y:S05]  /*4c40*/  PLOP3.LUT P0, PT, PT, PT, UP0, 0x80, 0x8 ;  /* 0x000000000008781c */ /* 0x000fea0003f0f008 */
[----:B------:R-:W2:Y:S01]  /*4c50*/  @UP0 LDCU.64 UR10, c[0x0][0x888] ;  /* 0x00011100ff0a07ac */ /* 0x000ea20008000a00 */
[----:B------:R-:W-:Y:S07]  /*4c60*/  @UP0 UIMAD UR8, UR36, UR4, URZ ;  /* 0x00000004240802a4 */ /* 0x000fee000f8e02ff */
[----:B------:R-:W-:Y:S01]  /*4c70*/  @!P0 PRMT R171, R0, 0x7610, R171 ;  /* 0x0000761000ab8816 */ /* 0x000fe200000000ab */
[----:B--2---:R-:W-:Y:S03]  /*4c80*/  @UP0 UIMAD.WIDE UR10, UR8, 0x4, UR10 ;  /* 0x00000004080a08a5 */ /* 0x004fe6000f8e020a */
[----:B------:R-:W2:Y:S03]  /*4c90*/  @!UP0 LDCU UR8, c[0x0][0x880] ;  /* 0x00011000ff0887ac */ /* 0x000ea60008000800 */
[----:B------:R-:W-:Y:S01]  /*4ca0*/  IMAD.U32 R10, RZ, RZ, UR10 ;  /* 0x0000000aff0a7e24 */ /* 0x000fe2000f8e00ff */
[----:B------:R-:W-:Y:S05]  /*4cb0*/  MOV R11, UR11 ;  /* 0x0000000b000b7c02 */ /* 0x000fea0008000f00 */
[----:B-----5:R3:W5:Y:S02]  /*4cc0*/  @P0 LDG.E R81, desc[UR46][R10.64] ;  /* 0x0000002e0a510981 */ /* 0x020764000c1e1900 */
[----:B--23--:R-:W-:Y:S07]  /*4cd0*/  @!P0 IMAD.U32 R81, RZ, RZ, UR8 ;  /* 0x00000008ff518e24 */ /* 0x00cfee000f8e00ff */
.L_x_93:
[----:B-----5:R-:W-:Y:S01]  /*4ce0*/  @!P2 FSETP.EQ.AND P0, PT, R81, RZ, PT ;  /* 0x000000ff5100a20b */ /* 0x020fe20003f02000 */
[----:B------:R-:W-:Y:S01]  /*4cf0*/  @!UPT UIADD3 URZ, UPT, UPT, URZ, URZ, URZ ;  /* 0x000000fffffff290 */ /* 0x000fe2000fffe0ff */
[----:B------:R-:W-:Y:S11]  /*4d00*/  @!P2 BRA `(.L_x_94) ;  /* 0x000000000014a947 */ /* 0x000ff60003800000 */
[----:B------:R-:W-:Y:S02]  /*4d10*/  LOP3.LUT P2, RZ, R171, 0xff, RZ, 0xc0, !PT ;  /* 0x000000ffabff7812 */ /* 0x000fe4000784c0ff */
[----:B------:R-:W-:Y:S04]  /*4d20*/  PLOP3.LUT P0, PT, PT, PT, UP0, 0x80, 0x8 ;  /* 0x000000000008781c */ /* 0x000fe80003f0f008 */
[----:B------:R-:W-:Y:S07]  /*4d30*/  PLOP3.LUT P0, PT, P0, PT, PT, 0x8, 0x80 ;  /* 0x000000000080781c */ /* 0x000fee000070e170 */
[----:B------:R-:W-:Y:S11]  /*4d40*/  @P2 FSETP.EQ.AND P0, PT, R81, RZ, PT ;  /* 0x000000ff5100220b */ /* 0x000ff60003f02000 */
[----:B------:R-:W-:Y:S02]  /*4d50*/  @!UPT UIADD3 URZ, UPT, UPT, URZ, URZ, URZ ;  /* 0x000000fffffff290 */ /* 0x000fe4000fffe0ff */
.L_x_94:
[----:B------:R-:W3:Y:S01]  /*4d60*/  SYNCS.PHASECHK.TRANS64.TRYWAIT P2, [UR7+0x190], R12 ;  /* 0x0001900cff0075a7 */ /* 0x000ee20008041107 */
[----:B------:R-:W-:Y:S04]  /*4d70*/  ELECT P4, URZ, PT ;  /* 0x0000000000ff782f */ /* 0x000fe80003880000 */
[----:B------:R-:W-:Y:S11]  /*4d80*/  PLOP3.LUT P4, PT, P0, P4, PT, 0xf2, 0x2f ;  /* 0x00000000002f781c */ /* 0x000ff60000789e72 */
[----:B------:R-:W-:Y:S02]  /*4d90*/  @!UPT UIADD3 URZ, UPT, UPT, URZ, URZ, URZ ;  /* 0x000000fffffff290 */ /* 0x000fe4000fffe0ff */
[----:B-1----:R-:W-:Y:S05]  /*4da0*/  @!P4 IADD3 R21, P0, PT, R32, 0x580, RZ ;  /* 0x000005802015c810 */ /* 0x002fea0007f1e0ff */
[----:B------:R-:W-:Y:S01]  /*4db0*/  @!P4 IMAD.X R20, RZ, RZ, R33, P0 ;  /* 0x000000ffff14c224 */ /* 0x000fe200000e0621 */
[----:B---3--:R-:W-:Y:S07]  /*4dc0*/  @!P2 BRA `(.L_x_95) ;  /* 0x0000004c00d8a947 */ /* 0x008fee0003800000 */
.L_x_197:
[----:B------:R-:W3:Y:S01]  /*4dd0*/  LDC.64 R14, c[0x0][0xb10] ;  /* 0x0002c400ff0e7b82 */ /* 0x000ee20000000a00 */
[----:B------:R-:W-:Y:S01]  /*4de0*/  @!P4 R2UR UR8, R20 ;  /* 0x000000001408c2ca */ /* 0x000fe200000e0000 */
[----:B------:R-:W-:Y:S01]  /*4df0*/  VOTEU.ALL UP1, P4 ;  /* 0x0000000000ff7886 */ /* 0x000fe20002020000 */
[----:B------:R-:W-:Y:S01]  /*4e00*/  @!P4 R2UR UR9, R21 ;  /* 0x000000001509c2ca */ /* 0x000fe200000e0000 */
[----:B------:R-:W-:Y:S01]  /*4e10*/  UMOV UR10, 0x0 ;  /* 0x00000000000a7882 */ /* 0x000fe20000000000 */
[----:B------:R-:W-:Y:S03]  /*4e20*/  UMOV UR11, 0x10000000 ;  /* 0x10000000000b7882 */ /* 0x000fe60000000000 */
[----:B------:R-:W5:Y:S01]  /*4e30*/  LDC.64 R10, c[0x0][0xb18] ;  /* 0x0002c600ff0a7b82 */ /* 0x000f620000000a00 */
[----:B------:R-:W-:Y:S01]  /*4e40*/  @!UP1 UIADD3 UR16, UPT, UPT, UR7, 0x400, URZ ;  /* 0x0000040007109890 */ /* 0x000fe2000fffe0ff */
[----:B------:R-:W-:Y:S01]  /*4e50*/  @P3 SHF.R.U32.HI R28, RZ, 0x10, R25 ;  /* 0x00000010ff1c3819 */ /* 0x000fe20000011619 */
[----:B------:R-:W-:Y:S01]  /*4e60*/  VOTEU.ALL UP1, P4 ;  /* 0x0000000000ff7886 */ /* 0x000fe20002020000 */
[----:B------:R-:W-:Y:S01]  /*4e70*/  UMOV UR20, UR36 ;  /* 0x0000002400147c82 */ /* 0x000fe20008000000 */
[----:B------:R-:W-:Y:S03]  /*4e80*/  VIADD R30, R30, 0x1 ;  /* 0x000000011e1e7836 */ /* 0x000fe60000000000 */
[----:B--2---:R-:W2:Y:S01]  /*4e90*/  @!P1 LDC R0, c[0x0][0xb20] ;  /* 0x0002c800ff009b82 */ /* 0x004ea20000000800 */
[----:B------:R-:W-:Y:S01]  /*4ea0*/  IMAD.U32 R21, RZ, RZ, UR8 ;  /* 0x00000008ff157e24 */ /* 0x000fe2000f8e00ff */
[----:B------:R-:W-:Y:S06]  /*4eb0*/  UPRMT UR8, UR37, 0x654, UR17 ;  /* 0x0000065425087896 */ /* 0x000fec0008000011 */
[----:B-1----:R-:W1:Y:S01]  /*4ec0*/  @!P1 LDC R3, c[0x0][0xb0c] ;  /* 0x0002c300ff039b82 */ /* 0x002e620000000800 */
[----:B------:R-:W-:Y:S01]  /*4ed0*/  IMAD.U32 R20, RZ, RZ, UR9 ;  /* 0x00000009ff147e24 */ /* 0x000fe2000f8e00ff */
[----:B------:R-:W-:Y:S04]  /*4ee0*/  @!P4 R2UR UR15, R21 ;  /* 0x00000000150fc2ca */ /* 0x000fe800000e0000 */
[----:B------:R-:W-:Y:S01]  /*4ef0*/  @!P4 R2UR UR14, R20 ;  /* 0x00000000140ec2ca */ /* 0x000fe200000e0000 */
[----:B------:R-:W-:Y:S11]  /*4f00*/  @!P4 IMAD.MOV.U32 R20, RZ, RZ, 0x2000 ;  /* 0x00002000ff14c424 */ /* 0x000ff600078e00ff */
[----:B------:R-:W-:Y:S01]  /*4f10*/  @!UPT UIADD3 URZ, UPT, UPT, URZ, URZ, URZ ;  /* 0x000000fffffff290 */ /* 0x000fe2000fffe0ff */
[----:B------:R1:W-:Y:S01]  /*4f20*/  @!UP1 UTMALDG.3D [UR16], [UR14], desc[UR10] ;  /* 0x00000a100e0095b4 */ /* 0x0003e20008011000 */
[----:B------:R1:W-:Y:S02]  /*4f30*/  @!P4 SYNCS.ARRIVE.TRANS64.RED.A0TR RZ, [UR7+0x180], R20 ;  /* 0x00018014ffffc9a7 */ /* 0x0003e40008300407 */
[----:B-1----:R-:W-:Y:S01]  /*4f40*/  @!P1 ISETP.NE.AND P2, PT, R3, 0x1, PT ;  /* 0x000000010300980c */ /* 0x002fe20003f45270 */
[C---:B---3--:R-:W-:Y:S01]  /*4f50*/  @!P1 IMAD.HI.U32 R14, R13.reuse, R14, RZ ;  /* 0x0000000e0d0e9227 */ /* 0x048fe200078e00ff */
[----:B-----5:R-:W-:Y:S03]  /*4f60*/  @!P1 ISETP.NE.AND P0, PT, R10, 0x1, PT ;  /* 0x000000010a00980c */ /* 0x020fe60003f05270 */
[C---:B------:R-:W-:Y:S01]  /*4f70*/  @!P1 IMAD.HI.U32 R11, R8.reuse, R11, RZ ;  /* 0x0000000b080b9227 */ /* 0x040fe200078e00ff */
[----:B------:R-:W-:Y:S04]  /*4f80*/  @!P1 SHF.R.U32.HI R14, RZ, R15, R14 ;  /* 0x0000000fff0e9219 */ /* 0x000fe8000001160e */
[----:B--2---:R-:W-:Y:S01]  /*4f90*/  @!P1 SHF.R.U32.HI R9, RZ, R0, R11 ;  /* 0x00000000ff099219 */ /* 0x004fe2000001160b */
[----:B------:R-:W-:Y:S01]  /*4fa0*/  SYNCS.ARRIVE.TRANS64.RED.A1T0 RZ, [UR8], RZ ;  /* 0x000000ffffff79a7 */ /* 0x000fe20008100408 */
[----:B------:R-:W-:Y:S02]  /*4fb0*/  @!P1 SEL R14, R13, R14, !P2 ;  /* 0x0000000e0d0e9207 */ /* 0x000fe40005000000 */
[----:B------:R-:W-:Y:S01]  /*4fc0*/  @!P1 SEL R9, R8, R9, !P0 ;  /* 0x0000000908099207 */ /* 0x000fe20004000000 */
[----:B------:R-:W1:Y:S04]  /*4fd0*/  SYNCS.PHASECHK.TRANS64.TRYWAIT P5, [UR7+0x198], R12 ;  /* 0x0001980cff0075a7 */ /* 0x000e6800080a1107 */
[----:B------:R-:W-:Y:S02]  /*4fe0*/  @!P1 IMAD.IADD R0, R9, 0x1, -R14 ;  /* 0x0000000109009824 */ /* 0x000fe400078e0a0e */
[----:B------:R-:W-:Y:S02]  /*4ff0*/  @!P1 IMAD.IADD R9, R14, 0x1, -R9 ;  /* 0x000000010e099824 */ /* 0x000fe400078e0a09 */
[----:B------:R-:W-:Y:S02]  /*5000*/  @!P1 IMAD R13, R0, R3, R13 ;  /* 0x00000003000d9224 */ /* 0x000fe400078e020d */
[----:B------:R-:W-:Y:S01]  /*5010*/  @!P1 IMAD R8, R9, R10, R8 ;  /* 0x0000000a09089224 */ /* 0x000fe200078e0208 */
[----:B-1----:R-:W-:Y:S06]  /*5020*/  @!P5 BRA `(.L_x_96) ;  /* 0x0000004c0058d947 */ /* 0x002fec0003800000 */
.L_x_199:
[----:B-1----:R-:W-:Y:S01]  /*5030*/  @!P4 IADD3 R3, P0, PT, R32, 0x580, RZ ;  /* 0x000005802003c810 */ /* 0x002fe20007f1e0ff */
[----:B------:R-:W-:Y:S01]  /*5040*/  VOTEU.ALL UP1, P4 ;  /* 0x0000000000ff7886 */ /* 0x000fe20002020000 */
[----:B------:R-:W-:Y:S01]  /*5050*/  UMOV UR20, 0x0 ;  /* 0x0000000000147882 */ /* 0x000fe20000000000 */
[----:B------:R-:W-:Y:S01]  /*5060*/  UMOV UR21, 0x10000000 ;  /* 0x1000000000157882 */ /* 0x000fe20000000000 */
[----:B------:R-:W-:Y:S01]  /*5070*/  @!P4 R2UR UR9, R3 ;  /* 0x000000000309c2ca */ /* 0x000fe200000e0000 */
[----:B------:R-:W-:Y:S01]  /*5080*/  @!P4 IMAD.X R0, RZ, RZ, R33, P0 ;  /* 0x000000ffff00c224 */ /* 0x000fe200000e0621 */
[----:B------:R-:W-:Y:S01]  /*5090*/  @!UP1 UIADD3 UR10, UPT, UPT, UR18, 0x40, URZ ;  /* 0x00000040120a9890 */ /* 0x000fe2000fffe0ff */
[----:B------:R-:W-:Y:S01]  /*50a0*/  ISETP.NE.AND P0, PT, R30, 0x2, PT ;  /* 0x000000021e00780c */ /* 0x000fe20003f05270 */
[----:B------:R-:W-:Y:S01]  /*50b0*/  UMOV UR11, UR19 ;  /* 0x00000013000b7c82 */ /* 0x000fe20008000000 */
[----:B------:R-:W-:Y:S01]  /*50c0*/  UMOV UR12, UR36 ;  /* 0x00000024000c7c82 */ /* 0x000fe20008000000 */
[----:B------:R-:W-:Y:S01]  /*50d0*/  @!P4 R2UR UR8, R0 ;  /* 0x000000000008c2ca */ /* 0x000fe200000e0000 */
[----:B------:R-:W-:Y:S01]  /*50e0*/  IMAD.IADD R20, R8, 0x1, R147 ;  /* 0x0000000108147824 */ /* 0x000fe200078e0293 */
[----:B------:R-:W-:Y:S01]  /*50f0*/  @P3 R2UR UR36, R28 ;  /* 0x000000001c2432ca */ /* 0x000fe200000e0000 */
[----:B------:R-:W-:Y:S01]  /*5100*/  IMAD.IADD R21, R13, 0x1, R170 ;  /* 0x000000010d157824 */ /* 0x000fe200078e02aa */
[----:B------:R-:W-:Y:S02]  /*5110*/  SEL R0, RZ, 0x1, P0 ;  /* 0x00000001ff007807 */ /* 0x000fe40000000000 */
[----:B------:R-:W-:Y:S01]  /*5120*/  LOP3.LUT R31, R31, 0x1, RZ, 0x3c, !PT ;  /* 0x000000011f1f7812 */ /* 0x000fe200078e3cff */
[----:B------:R-:W-:Y:S01]  /*5130*/  IMAD.U32 R10, RZ, RZ, UR9 ;  /* 0x00000009ff0a7e24 */ /* 0x000fe2000f8e00ff */
[----:B------:R-:W-:Y:S01]  /*5140*/  @!UP1 UIADD3 UR9, UPT, UPT, UR7, 0x188, URZ ;  /* 0x0000018807099890 */ /* 0x000fe2000fffe0ff */
[----:B------:R-:W-:Y:S02]  /*5150*/  LOP3.LUT R29, R29, R0, RZ, 0x3c, !PT ;  /* 0x000000001d1d7212 */ /* 0x000fe400078e3cff */
[----:B------:R-:W-:Y:S02]  /*5160*/  SEL R30, R30, RZ, P0 ;  /* 0x000000ff1e1e7207 */ /* 0x000fe40000000000 */
[----:B------:R-:W-:Y:S01]  /*5170*/  IMAD.U32 R11, RZ, RZ, UR8 ;  /* 0x00000008ff0b7e24 */ /* 0x000fe2000f8e00ff */
[----:B------:R-:W-:Y:S01]  /*5180*/  @!P4 R2UR UR14, R10 ;  /* 0x000000000a0ec2ca */ /* 0x000fe200000e0000 */
[----:B------:R-:W-:Y:S01]  /*5190*/  @!UP1 UIADD3 UR8, UPT, UPT, UR7, 0x2400, URZ ;  /* 0x0000240007089890 */ /* 0x000fe2000fffe0ff */
[----:B------:R-:W-:Y:S02]  /*51a0*/  VOTEU.ALL UP1, P4 ;  /* 0x0000000000ff7886 */ /* 0x000fe40002020000 */
[----:B------:R-:W-:Y:S11]  /*51b0*/  @!P4 R2UR UR15, R11 ;  /* 0x000000000b0fc2ca */ /* 0x000ff600000e0000 */
[----:B------:R-:W-:Y:S02]  /*51c0*/  @!UPT UIADD3 URZ, UPT, UPT, URZ, URZ, URZ ;  /* 0x000000fffffff290 */ /* 0x000fe4000fffe0ff */
[----:B------:R2:W-:Y:S01]  /*51d0*/  @!UP1 UTMALDG.3D [UR8], [UR14], desc[UR20] ;  /* 0x000014080e0095b4 */ /* 0x0005e20008011000 */
[----:B------:R2:W-:Y:S01]  /*51e0*/  @!P4 SYNCS.ARRIVE.TRANS64.RED.A0TR RZ, [UR7+0x188], R23 ;  /* 0x00018817ffffc9a7 */ /* 0x0005e20008300407 */
[----:B------:R-:W-:Y:S01]  /*51f0*/  UPLOP3.LUT UP1, UPT, UPT, UPT, UPT, 0x80, 0x8 ;  /* 0x000000000008789c */ /* 0x000fe20003f2f070 */
[----:B------:R-:W-:Y:S01]  /*5200*/  SYNCS.ARRIVE.TRANS64.RED.A1T0 RZ, [UR13], RZ ;  /* 0x000000ffffff79a7 */ /* 0x000fe2000810040d */
[----:B------:R-:W-:Y:S09]  /*5210*/  @P3 BRA `(.L_x_97) ;  /* 0xfffffff400503947 */ /* 0x000ff2000383ffff */
[----:B------:R-:W-:-:S04]  /*5220*/  SHF.L.U32 R3, R31, 0x1f, RZ ;  /* 0x0000001f1f037819 */ /* 0x000fc800000006ff */
[----:B------:R-:W1:Y:S02]  /*5230*/  SYNCS.PHASECHK.TRANS64.TRYWAIT P0, [UR7+0x190], R3 ;  /* 0x00019003ff0075a7 */ /* 0x000e640008001107 */
[----:B-1----:R-:W-:Y:S05]  /*5240*/  @!P0 BRA `(.L_x_98) ;  /* 0x0000004800e88947 */ /* 0x002fea0003800000 */
.L_x_201:
[----:B-1----:R-:W-:-:S07]  /*5250*/  MOV R0, UR7 ;  /* 0x0000000700007c02 */ /* 0x002fce0008000f00 */
.L_x_99:
[----:B-1----:R-:W-:-:S04]  /*5260*/  SHF.L.U32 R3, R31, 0x1f, RZ ;  /* 0x0000001f1f037819 */ /* 0x002fc800000006ff */
[----:B------:R1:W3:Y:S03]  /*5270*/  SYNCS.PHASECHK.TRANS64.TRYWAIT P0, [R0+URZ+0x198], R3 ;  /* 0x00019803000075a7 */ /* 0x0002e600080011ff */
[----:B---3--:R-:W-:Y:S05]  /*5280*/  @!P0 NANOSLEEP.SYNCS 0x989680 ;  /* 0x009896800000895d */ /* 0x008fea0003900000 */
[----:B------:R-:W3:Y:S02]  /*5290*/  @!P0 SYNCS.PHASECHK.TRANS64 P0, [R0+URZ+0x198], R3 ;  /* 0x00019803000085a7 */ /* 0x000ee400080010ff */
[----:B--23--:R-:W-:Y:S05]  /*52a0*/  @P0 EXIT ;  /* 0x000000000000094d */ /* 0x00cfea0003800000 */
[----:B------:R-:W-:Y:S05]  /*52b0*/  BRA `(.L_x_99) ;  /* 0xfffffffc00e87947 */ /* 0x000fea000383ffff */
.L_x_88:
[----:B------:R-:W-:-:S06]  /*52c0*/  UISETP.GE.AND UP1, UPT, UR8, 0x4, UPT ;  /* 0x000000040800788c */ /* 0x000fcc000bf26270 */
[----:B------:R-:W-:-:S13]  /*52d0*/  PLOP3.LUT P0, PT, PT, PT, UP1, 0x80, 0x8 ;  /* 0x000000000008781c */ /* 0x000fda0003f0f018 */
[----:B------:R-:W-:Y:S05]  /*52e0*/  @!P0 EXIT ;  /* 0x000000000000894d */ /* 0x000fea0003800000 */
[----:B------:R-:W-:Y:S01]  /*52f0*/  BAR.SYNC.DEFER_BLOCKING 0x6, 0xa0 ;  /* 0x0182800000007b1d */ /* 0x000fe20000010000 */
[C---:B------:R-:W-:Y:S01]  /*5300*/  IMAD.SHL.U32 R3, R189.reuse, 0x40, RZ ;  /* 0x00000040bd037824 */ /* 0x040fe200078e00ff */
[C---:B------:R-:W-:Y:S01]  /*5310*/  LOP3.LUT R193, R189.reuse, 0x60, RZ, 0xc0, !PT ;  /* 0x00000060bdc17812 */ /* 0x040fe200078ec0ff */
[C---:B------:R-:W-:Y:S01]  /*5320*/  IMAD.SHL.U32 R172, R189.reuse, 0x8, RZ ;  /* 0x00000008bdac7824 */ /* 0x040fe200078e00ff */
[C---:B------:R-:W-:Y:S01]  /*5330*/  LOP3.LUT R191, R189.reuse, 0x2, RZ, 0xc0, !PT ;  /* 0x00000002bdbf7812 */ /* 0x040fe200078ec0ff */
[----:B------:R-:W-:Y:S01]  /*5340*/  IMAD.U32 R79, R189, 0x10000, RZ ;  /* 0x00010000bd4f7824 */ /* 0x000fe200078e00ff */
[----:B------:R-:W-:Y:S02]  /*5350*/  UMOV UR49, 0x400 ;  /* 0x0000040000317882 */ /* 0x000fe40000000000 */
[----:B------:R-:W1:Y:S01]  /*5360*/  LDC R177, c[0x0][0x370] ;  /* 0x0000dc00ffb17b82 */ /* 0x000e620000000800 */
[----:B------:R-:W-:Y:S01]  /*5370*/  ULEA UR49, UR37, UR49, 0x18 ;  /* 0x0000003125317291 */ /* 0x000fe2000f8ec0ff */
[----:B------:R-:W-:Y:S01]  /*5380*/  LOP3.LUT R5, R3, 0x180, RZ, 0xc0, !PT ;  /* 0x0000018003057812 */ /* 0x000fe200078ec0ff */
[----:B------:R-:W-:Y:S01]  /*5390*/  HFMA2 R195, -RZ, RZ, 0, 0 ;  /* 0x00000000ffc37431 */ /* 0x000fe200000001ff */
[----:B------:R-:W-:Y:S01]  /*53a0*/  LOP3.LUT R79, R79, 0x600000, RZ, 0xc0, !PT ;  /* 0x006000004f4f7812 */ /* 0x000fe200078ec0ff */
[----:B------:R-:W-:Y:S01]  /*53b0*/  UIADD3 UR4, UPT, UPT, UR49, 0x4400, URZ ;  /* 0x0000440031047890 */ /* 0x000fe2000fffe0ff */
[----:B------:R-:W-:Y:S01]  /*53c0*/  LOP3.LUT R172, R5, 0x30, R172, 0xf8, !PT ;  /* 0x0000003005ac7812 */ /* 0x000fe200078ef8ac */
[----:B------:R-:W-:Y:S01]  /*53d0*/  IMAD.MOV.U32 R76, RZ, RZ, RZ ;  /* 0x000000ffff4c7224 */ /* 0x000fe200078e00ff */
[----:B------:R-:W2:Y:S01]  /*53e0*/  LDC R74, c[0x0][0xb0c] ;  /* 0x0002c300ff4a7b82 */ /* 0x000ea20000000800 */
[----:B------:R-:W-:-:S02]  /*53f0*/  LOP3.LUT R189, R189, 0x4, RZ, 0xc0, !PT ;  /* 0x00000004bdbd7812 */ /* 0x000fc400078ec0ff */
[----:B------:R-:W-:Y:S02]  /*5400*/  CS2R R182, SRZ ;  /* 0x0000000000b67805 */ /* 0x000fe4000001ff00 */
[----:B------:R-:W-:Y:S02]  /*5410*/  LOP3.LUT R172, R172, 0x1e40, R3, 0xf8, !PT ;  /* 0x00001e40acac7812 */ /* 0x000fe400078ef803 */
[----:B------:R-:W-:Y:S02]  /*5420*/  CS2R R180, SRZ ;  /* 0x0000000000b47805 */ /* 0x000fe4000001ff00 */
[----:B------:R-:W-:Y:S01]  /*5430*/  IADD3 R188, PT, PT, -R189, 0x2, RZ ;  /* 0x00000002bdbc7810 */ /* 0x000fe20007ffe1ff */
[----:B------:R-:W-:Y:S01]  /*5440*/  IMAD.MOV R176, RZ, RZ, -R191 ;  /* 0x000000ffffb07224 */ /* 0x000fe200078e0abf */
[----:B------:R-:W-:Y:S01]  /*5450*/  MOV R192, UR4 ;  /* 0x0000000400c07c02 */ /* 0x000fe20008000f00 */
[----:B------:R-:W4:Y:S01]  /*5460*/  LDC R174, c[0x0][0xb20] ;  /* 0x0002c800ffae7b82 */ /* 0x000f220000000800 */
[----:B------:R-:W3:Y:S01]  /*5470*/  LDS R0, [UR49+0x260] ;  /* 0x00026031ff007984 */ /* 0x000ee20008000800 */
[----:B------:R-:W-:Y:S01]  /*5480*/  VIADD R190, R172, UR49 ;  /* 0x00000031acbe7c36 */ /* 0x000fe20008000000 */
[----:B------:R-:W1:Y:S01]  /*5490*/  LDCU.64 UR52, c[0x0][0x348] ;  /* 0x00006900ff3477ac */ /* 0x000e620008000a00 */
[----:B------:R-:W-:-:S02]  /*54a0*/  IMAD.MOV R175, RZ, RZ, -R189 ;  /* 0x000000ffffaf7224 */ /* 0x000fc400078e0abd */
[----:B------:R-:W-:Y:S01]  /*54b0*/  VIADD R190, R190, 0x400 ;  /* 0x00000400bebe7836 */ /* 0x000fe20000000000 */
[----:B------:R-:W1:Y:S01]  /*54c0*/  LDCU.64 UR38, c[0x0][0x888] ;  /* 0x00011100ff2677ac */ /* 0x000e620008000a00 */
[----:B------:R-:W1:Y:S01]  /*54d0*/  LDC R73, c[0x0][0xb30] ;  /* 0x0002cc00ff497b82 */ /* 0x000e620000000800 */
[----:B------:R-:W1:Y:S01]  /*54e0*/  LDCU.64 UR44, c[0x0][0x890] ;  /* 0x00011200ff2c77ac */ /* 0x000e620008000a00 */
[----:B------:R-:W-:-:S06]  /*54f0*/  UIADD3 UR48, UPT, UPT, UR49, 0x400, URZ ;  /* 0x0000040031307890 */ /* 0x000fcc000fffe0ff */
[----:B------:R-:W1:Y:S08]  /*5500*/  LDC.64 R168, c[0x0][0xb10] ;  /* 0x0002c400ffa87b82 */ /* 0x000e700000000a00 */
[----:B------:R-:W1:Y:S08]  /*5510*/  LDC.64 R70, c[0x0][0xb18] ;  /* 0x0002c600ff467b82 */ /* 0x000e700000000a00 */
[----:B------:R-:W1:Y:S08]  /*5520*/  LDC.64 R68, c[0x0][0xb28] ;  /* 0x0002ca00ff447b82 */ /* 0x000e700000000a00 */
[----:B------:R-:W1:Y:S01]  /*5530*/  LDC.64 R166, c[0x0][0x8b0] ;  /* 0x00022c00ffa67b82 */ /* 0x000e620000000a00 */
[----:B---3--:R-:W-:-:S07]  /*5540*/  IMAD.IADD R79, R0, 0x1, R79 ;  /* 0x00000001004f7824 */ /* 0x008fce00078e024f */
[----:B------:R-:W3:Y:S08]  /*5550*/  LDC.64 R164, c[0x0][0x8a8] ;  /* 0x00022a00ffa47b82 */ /* 0x000ef00000000a00 */
[----:B--2-4-:R-:W1:Y:S02]  /*5560*/  LDC R178, c[0x0][0x374] ;  /* 0x0000dd00ffb27b82 */ /* 0x014e640000000800 */
.L_x_126:
[C---:B------:R-:W-:Y:S02]  /*5570*/  LEA R0, R195.reuse, UR49, 0x3 ;  /* 0x00000031c3007c11 */ /* 0x040fe4000f8e18ff */
[----:B------:R-:W-:Y:S02]  /*5580*/  SHF.L.U32 R3, R182, 0x1f, RZ ;  /* 0x0000001fb6037819 */ /* 0x000fe400000006ff */
[----:B------:R-:W-:Y:S02]  /*5590*/  LEA R16, R195, UR49, 0x4 ;  /* 0x00000031c3107c11 */ /* 0x000fe4000f8e20ff */
[----:B------:R-:W2:Y:S02]  /*55a0*/  SYNCS.PHASECHK.TRANS64.TRYWAIT P0, [R0+URZ+0x1b0], R3 ;  /* 0x0001b003000075a7 */ /* 0x000ea400080011ff */
[----:B-12---:R-:W-:Y:S05]  /*55b0*/  @!P0 BRA `(.L_x_100) ;  /* 0x0000004800248947 */ /* 0x006fea0003800000 */
.L_x_202:
[----:B------:R-:W4:Y:S01]  /*55c0*/  LDC.64 R12, c[0x0][0xb10] ;  /* 0x0002c400ff0c7b82 */ /* 0x000f220000000a00 */
[----:B------:R-:W3:Y:S01]  /*55d0*/  LDS.128 R16, [R16+0x240] ;  /* 0x0002400010107984 */ /* 0x000ee20000000c00 */
[----:B-1----:R-:W-:Y:S01]  /*55e0*/  ISETP.NE.AND P1, PT, R73, 0x1, PT ;  /* 0x000000014900780c */ /* 0x002fe20003f25270 */
[----:B--2---:R-:W-:Y:S01]  /*55f0*/  VIADD R0, R0, 0x1c0 ;  /* 0x000001c000007836 */ /* 0x004fe20000000000 */
[----:B------:R-:W-:Y:S04]  /*5600*/  ISETP.GE.AND P0, PT, R72, 0x1, PT ;  /* 0x000000014800780c */ /* 0x000fe80003f06270 */
[----:B------:R-:W1:Y:S01]  /*5610*/  LDC.64 R10, c[0x0][0xb18] ;  /* 0x0002c600ff0a7b82 */ /* 0x000e620000000a00 */
[----:B------:R-:W-:Y:S01]  /*5620*/  PRMT R0, RZ, 0x654, R0 ;  /* 0x00000654ff007816 */ /* 0x000fe20000000000 */
[----:B------:R-:W-:Y:S01]  /*5630*/  @!PT LDS RZ, [RZ] ;  /* 0x00000000fffff984 */ /* 0x000fe20000000800 */
[----:B------:R-:W-:Y:S01]  /*5640*/  @!PT LDS RZ, [RZ] ;  /* 0x00000000fffff984 */ /* 0x000fe20000000800 */
[----:B------:R-:W-:Y:S01]  /*5650*/  @!PT LDS RZ, [RZ] ;  /* 0x00000000fffff984 */ /* 0x000fe20000000800 */
[----:B------:R-:W-:Y:S01]  /*5660*/  @!PT LDS RZ, [RZ] ;  /* 0x00000000fffff984 */ /* 0x000fe20000000800 */
[----:B------:R2:W-:Y:S06]  /*5670*/  MEMBAR.ALL.CTA ;  /* 0x0000000000007992 */ /* 0x0005ec0000008000 */
[----:B--2---:R-:W2:Y:S01]  /*5680*/  FENCE.VIEW.ASYNC.S ;  /* 0x00000000000073c6 */ /* 0x004ea20000000000 */
[----:B------:R-:W1:Y:S08]  /*5690*/  @!P1 LDC R14, c[0x0][0xb20] ;  /* 0x0002c800ff0e9b82 */ /* 0x000e700000000800 */
[----:B------:R-:W1:Y:S01]  /*56a0*/  @!P1 LDC R9, c[0x0][0xb0c] ;  /* 0x0002c300ff099b82 */ /* 0x000e620000000800 */
[----:B--2---:R2:W-:Y:S01]  /*56b0*/  SYNCS.ARRIVE.TRANS64.RED.A1T0 RZ, [R0+URZ], RZ ;  /* 0x000000ff00ff79a7 */ /* 0x0045e200081004ff */
[----:B---3--:R-:W-:Y:S04]  /*56c0*/  LOP3.LUT P4, RZ, R18, 0x1, RZ, 0xc0, !PT ;  /* 0x0000000112ff7812 */ /* 0x008fe8000788c0ff */
[----:B------:R-:W-:Y:S09]  /*56d0*/  P2R R194, PR, RZ, 0x10 ;  /* 0x00000010ffc27803 */ /* 0x000ff20000000000 */
[----:B------:R-:W-:Y:S02]  /*56e0*/  @P4 MOV R77, R16 ;  /* 0x00000010004d4202 */ /* 0x000fe40000000f00 */
[----:B------:R-:W-:Y:S01]  /*56f0*/  @P4 LOP3.LUT R75, R17, 0xffff, RZ, 0xc0, !PT ;  /* 0x0000ffff114b4812 */ /* 0x000fe200078ec0ff */
[----:B--2-4-:R-:W-:Y:S06]  /*5700*/  @!P0 BRA `(.L_x_101) ;  /* 0x0000000000a48947 */ /* 0x014fec0003800000 */
[----:B------:R-:W-:Y:S01]  /*5710*/  IMAD.HI.U32 R23, R178, R71, RZ ;  /* 0x00000047b2177227 */ /* 0x000fe200078e00ff */
[----:B------:R-:W-:Y:S02]  /*5720*/  ISETP.NE.AND P0, PT, R70, 0x1, PT ;  /* 0x000000014600780c */ /* 0x000fe40003f05270 */
[----:B------:R-:W-:Y:S01]  /*5730*/  ISETP.NE.AND P2, PT, R72, 0x1, PT ;  /* 0x000000014800780c */ /* 0x000fe20003f45270 */
[----:B------:R-:W-:Y:S01]  /*5740*/  IMAD.HI.U32 R22, R177, R168, RZ ;  /* 0x000000a8b1167227 */ /* 0x000fe200078e00ff */
[----:B------:R-:W-:Y:S02]  /*5750*/  SHF.R.U32.HI R23, RZ, R174, R23 ;  /* 0x000000aeff177219 */ /* 0x000fe40000011617 */
[----:B------:R-:W-:Y:S01]  /*5760*/  ISETP.NE.AND P3, PT, R74, 0x1, PT ;  /* 0x000000014a00780c */ /* 0x000fe20003f65270 */
[----:B------:R-:W-:Y:S01]  /*5770*/  IMAD.HI.U32 R26, R77, R168, RZ ;  /* 0x000000a84d1a7227 */ /* 0x000fe200078e00ff */
[----:B------:R-:W-:Y:S02]  /*5780*/  SHF.R.U32.HI R22, RZ, R169, R22 ;  /* 0x000000a9ff167219 */ /* 0x000fe40000011616 */
[----:B------:R-:W-:Y:S01]  /*5790*/  SEL R3, R178, R23, !P0 ;  /* 0x00000017b2037207 */ /* 0x000fe20004000000 */
[----:B------:R-:W-:Y:S01]  /*57a0*/  IMAD.HI.U32 R23, R75, R71, RZ ;  /* 0x000000474b177227 */ /* 0x000fe200078e00ff */
[----:B------:R-:W-:Y:S02]  /*57b0*/  SEL R7, R177, R22, !P3 ;  /* 0x00000016b1077207 */ /* 0x000fe40005800000 */
[----:B------:R-:W-:Y:S01]  /*57c0*/  SHF.R.U32.HI R26, RZ, R169, R26 ;  /* 0x000000a9ff1a7219 */ /* 0x000fe2000001161a */
[-C--:B------:R-:W-:Y:S04]  /*57d0*/  IMAD.HI.U32 R22, R3, R68.reuse, RZ ;  /* 0x0000004403167227 */ /* 0x080fe800078e00ff */
[----:B------:R-:W-:Y:S01]  /*57e0*/  IMAD.HI.U32 R24, R7, R68, RZ ;  /* 0x0000004407187227 */ /* 0x000fe200078e00ff */
[-C--:B------:R-:W-:Y:S02]  /*57f0*/  @P2 SHF.R.U32.HI R3, RZ, R69.reuse, R22 ;  /* 0x00000045ff032219 */ /* 0x080fe40000011616 */
[----:B------:R-:W-:Y:S02]  /*5800*/  SHF.R.U32.HI R22, RZ, R174, R23 ;  /* 0x000000aeff167219 */ /* 0x000fe40000011617 */
[----:B------:R-:W-:Y:S01]  /*5810*/  @P2 SHF.R.U32.HI R7, RZ, R69, R24 ;  /* 0x00000045ff072219 */ /* 0x000fe20000011618 */
[C---:B------:R-:W-:Y:S01]  /*5820*/  IMAD R2, R72.reuse, R3, RZ ;  /* 0x0000000348027224 */ /* 0x040fe200078e02ff */
[----:B------:R-:W-:Y:S02]  /*5830*/  SEL R5, R75, R22, !P0 ;  /* 0x000000164b057207 */ /* 0x000fe40004000000 */
[----:B------:R-:W-:Y:S01]  /*5840*/  SEL R3, R77, R26, !P3 ;  /* 0x0000001a4d037207 */ /* 0x000fe20005800000 */
[----:B------:R-:W-:Y:S01]  /*5850*/  IMAD R4, R72, R7, RZ ;  /* 0x0000000748047224 */ /* 0x000fe200078e02ff */
[C---:B------:R-:W-:Y:S01]  /*5860*/  ISETP.GE.AND P0, PT, R5.reuse, R2, PT ;  /* 0x000000020500720c */ /* 0x040fe20003f06270 */
[----:B------:R-:W-:Y:S03]  /*5870*/  IMAD.HI.U32 R6, R5, R68, RZ ;  /* 0x0000004405067227 */ /* 0x000fe600078e00ff */
[----:B------:R-:W-:Y:S01]  /*5880*/  ISETP.GE.OR P0, PT, R3, R4, P0 ;  /* 0x000000040300720c */ /* 0x000fe20000706670 */
[----:B------:R-:W-:Y:S01]  /*5890*/  IMAD.MOV R4, RZ, RZ, -R3 ;  /* 0x000000ffff047224 */ /* 0x000fe200078e0a03 */
[-C--:B------:R-:W-:Y:S03]  /*58a0*/  SHF.R.U32.HI R6, RZ, R69.reuse, R6 ;  /* 0x00000045ff067219 */ /* 0x080fe60000011606 */
[----:B------:R-:W-:Y:S01]  /*58b0*/  IMAD R77, R74, R4, R77 ;  /* 0x000000044a4d7224 */ /* 0x000fe200078e024d */
[----:B------:R-:W-:Y:S05]  /*58c0*/  SEL R15, R5, R6, !P2 ;  /* 0x00000006050f7207 */ /* 0x000fea0005000000 */
[----:B------:R-:W-:Y:S02]  /*58d0*/  IMAD.MOV R6, RZ, RZ, -R15 ;  /* 0x000000ffff067224 */ /* 0x000fe400078e0a0f */
[C---:B------:R-:W-:Y:S04]  /*58e0*/  @!P0 IMAD.HI.U32 R2, R3.reuse, R68, RZ ;  /* 0x0000004403028227 */ /* 0x040fe800078e00ff */
[----:B------:R-:W-:Y:S01]  /*58f0*/  IMAD R6, R72, R6, R5 ;  /* 0x0000000648067224 */ /* 0x000fe200078e0205 */
[----:B------:R-:W-:Y:S04]  /*5900*/  @!P0 SHF.R.U32.HI R2, RZ, R69, R2 ;  /* 0x00000045ff028219 */ /* 0x000fe80000011602 */
[----:B------:R-:W-:Y:S02]  /*5910*/  @!P0 SEL R0, R3, R2, !P2 ;  /* 0x0000000203008207 */ /* 0x000fe40005000000 */
[----:B------:R-:W-:Y:S02]  /*5920*/  IADD3 R2, PT, PT, -R5, RZ, RZ ;  /* 0x000000ff05027210 */ /* 0x000fe40007ffe1ff */
[----:B------:R-:W-:Y:S01]  /*5930*/  @!P0 IADD3 R8, PT, PT, R15, -R0, RZ ;  /* 0x800000000f088210 */ /* 0x000fe20007ffe0ff */
[----:B------:R-:W-:Y:S02]  /*5940*/  @!P0 IMAD R0, R7, R6, R0 ;  /* 0x0000000607008224 */ /* 0x000fe400078e0200 */
[----:B------:R-:W-:Y:S02]  /*5950*/  IMAD R75, R70, R2, R75 ;  /* 0x00000002464b7224 */ /* 0x000fe400078e024b */
[----:B------:R-:W-:Y:S02]  /*5960*/  @!P0 IMAD R5, R8, R72, R3 ;  /* 0x0000004808058224 */ /* 0x000fe400078e0203 */
[----:B------:R-:W-:Y:S04]  /*5970*/  @!P0 IMAD.MOV.U32 R3, RZ, RZ, R0 ;  /* 0x000000ffff038224 */ /* 0x000fe800078e0000 */
[----:B------:R-:W-:Y:S02]  /*5980*/  IMAD R77, R3, R74, R77 ;  /* 0x0000004a034d7224 */ /* 0x000fe400078e024d */
[----:B------:R-:W-:Y:S07]  /*5990*/  IMAD R75, R5, R70, R75 ;  /* 0x00000046054b7224 */ /* 0x000fee00078e024b */
.L_x_101:
[----:B-1----:R-:W-:Y:S01]  /*59a0*/  @!P1 ISETP.NE.AND P0, PT, R10, 0x1, PT ;  /* 0x000000010a00980c */ /* 0x002fe20003f05270 */
[----:B------:R-:W-:Y:S01]  /*59b0*/  @!P1 IMAD.HI.U32 R0, R77, R12, RZ ;  /* 0x0000000c4d009227 */ /* 0x000fe200078e00ff */
[----:B------:R-:W-:Y:S01]  /*59c0*/  @!P1 ISETP.NE.AND P2, PT, R9, 0x1, PT ;  /* 0x000000010900980c */ /* 0x000fe20003f45270 */
[----:B------:R-:W-:Y:S01]  /*59d0*/  ULOP3.LUT UP0, URZ, UR48, 0x1b0, URZ, 0xc0, !UPT ;  /* 0x000001b030ff7892 */ /* 0x000fe2000f80c0ff */
[----:B------:R-:W-:Y:S01]  /*59e0*/  R2UR UR42, R21 ;  /* 0x00000000152a72ca */ /* 0x000fe200000e0000 */
[----:B------:R-:W-:Y:S01]  /*59f0*/  @!P1 IMAD.HI.U32 R3, R75, R11, RZ ;  /* 0x0000000b4b039227 */ /* 0x000fe200078e00ff */
[----:B------:R-:W-:Y:S02]  /*5a00*/  @!P1 SHF.R.U32.HI R0, RZ, R13, R0 ;  /* 0x0000000dff009219 */ /* 0x000fe40000011600 */
[----:B------:R-:W-:Y:S01]  /*5a10*/  R2UR UR41, R20 ;  /* 0x00000000142972ca */ /* 0x000fe200000e0000 */
[----:B------:R-:W-:Y:S01]  /*5a20*/  VIADD R195, R195, 0x1 ;  /* 0x00000001c3c37836 */ /* 0x000fe20000000000 */
[----:B------:R-:W-:Y:S02]  /*5a30*/  @!P1 SHF.R.U32.HI R2, RZ, R14, R3 ;  /* 0x0000000eff029219 */ /* 0x000fe40000011603 */
[----:B------:R-:W-:Y:S02]  /*5a40*/  @!P1 SEL R3, R77, R0, !P2 ;  /* 0x000000004d039207 */ /* 0x000fe40005000000 */
[----:B------:R-:W-:Y:S02]  /*5a50*/  @!P1 SEL R2, R75, R2, !P0 ;  /* 0x000000024b029207 */ /* 0x000fe40004000000 */
[----:B------:R-:W-:Y:S01]  /*5a60*/  @P4 SHF.R.U32.HI R179, RZ, 0x10, R17 ;  /* 0x00000010ffb34819 */ /* 0x000fe20000011611 */
[----:B------:R-:W-:Y:S02]  /*5a70*/  USHF.L.U32 UR42, UR42, 0x7, URZ ;  /* 0x000000072a2a7899 */ /* 0x000fe400080006ff */
[----:B------:R-:W-:Y:S02]  /*5a80*/  @!P1 IMAD.IADD R0, R2, 0x1, -R3 ;  /* 0x0000000102009824 */ /* 0x000fe400078e0a03 */
[----:B------:R-:W-:Y:S01]  /*5a90*/  @!P1 IMAD.IADD R2, R3, 0x1, -R2 ;  /* 0x0000000103029824 */ /* 0x000fe200078e0a02 */
[----:B------:R-:W-:Y:S01]  /*5aa0*/  USHF.L.U32 UR41, UR41, 0x7, URZ ;  /* 0x0000000729297899 */ /* 0x000fe200080006ff */
[----:B------:R-:W-:Y:S02]  /*5ab0*/  @!P1 IMAD R77, R0, R9, R77 ;  /* 0x00000009004d9224 */ /* 0x000fe400078e024d */
[----:B------:R-:W-:Y:S01]  /*5ac0*/  @!P1 IMAD R75, R2, R10, R75 ;  /* 0x0000000a024b9224 */ /* 0x000fe200078e024b */
[----:B------:R-:W-:Y:S08]  /*5ad0*/  BRA.U !UP0, `(.L_x_102) ;  /* 0x0000000108407547 */ /* 0x000ff0000b800000 */
[----:B------:R-:W1:Y:S01]  /*5ae0*/  LDCU.64 UR8, c[0x4][0x80] ;  /* 0x01001000ff0877ac */ /* 0x000e620008000a00 */
[----:B------:R-:W-:Y:S01]  /*5af0*/  MOV R3, 0x0 ;  /* 0x0000000000037802 */ /* 0x000fe20000000f00 */
[----:B------:R-:W-:Y:S02]  /*5b00*/  HFMA2 R12, -RZ, RZ, 0, 5.9604644775390625e-08 ;  /* 0x00000001ff0c7431 */ /* 0x000fe400000001ff */
[----:B------:R-:W-:Y:S02]  /*5b10*/  IMAD.MOV.U32 R8, RZ, RZ, 0x70 ;  /* 0x00000070ff087424 */ /* 0x000fe400078e00ff */
[----:B------:R-:W-:Y:S01]  /*5b20*/  IMAD.MOV.U32 R13, RZ, RZ, RZ ;  /* 0x000000ffff0d7224 */ /* 0x000fe200078e00ff */
[----:B------:R-:W2:Y:S01]  /*5b30*/  LDCU.64 UR6, c[0x4][0x88] ;  /* 0x01001100ff0677ac */ /* 0x000ea20008000a00 */
[----:B------:R-:W3:Y:S01]  /*5b40*/  LDC.64 R2, c[0x4][R3] ;  /* 0x0100000003027b82 */ /* 0x000ee20000000a00 */
[----:B------:R-:W4:Y:S01]  /*5b50*/  LDCU.64 UR4, c[0x4][0x8] ;  /* 0x01000100ff0477ac */ /* 0x000f220008000a00 */
[----:B-1----:R-:W-:Y:S01]  /*5b60*/  MOV R5, UR9 ;  /* 0x0000000900057c02 */ /* 0x002fe20008000f00 */
[----:B------:R-:W-:Y:S01]  /*5b70*/  IMAD.U32 R4, RZ, RZ, UR8 ;  /* 0x00000008ff047e24 */ /* 0x000fe2000f8e00ff */
[----:B--2---:R-:W-:Y:S01]  /*5b80*/  MOV R7, UR7 ;  /* 0x0000000700077c02 */ /* 0x004fe20008000f00 */
[----:B------:R-:W-:Y:S01]  /*5b90*/  IMAD.U32 R6, RZ, RZ, UR6 ;  /* 0x00000006ff067e24 */ /* 0x000fe2000f8e00ff */
[----:B----4-:R-:W-:Y:S01]  /*5ba0*/  MOV R11, UR5 ;  /* 0x00000005000b7c02 */ /* 0x010fe20008000f00 */
[----:B------:R-:W-:Y:S02]  /*5bb0*/  IMAD.U32 R10, RZ, RZ, UR4 ;  /* 0x00000004ff0a7e24 */ /* 0x000fe4000f8e00ff */
[----:B------:R-:W-:Y:S07]  /*5bc0*/  LEPC R20, `(.L_x_102) ;  /* 0x000000001014794e */ /* 0x000fee0000000000 */
[----:B---3-5:R-:W-:Y:S05]  /*5bd0*/  CALL.ABS.NOINC R2 ;  /* 0x0000000002007343 */ /* 0x028fea0003c00000 */
.L_x_102:
[----:B------:R-:W-:Y:S01]  /*5be0*/  LOP3.LUT P0, RZ, R192, 0x1b0, RZ, 0xc0, !PT ;  /* 0x000001b0c0ff7812 */ /* 0x000fe2000780c0ff */
[----:B------:R-:W-:Y:S11]  /*5bf0*/  BSSY.RECONVERGENT B6, `(.L_x_103) ;  /* 0x0000013000067945 */ /* 0x000ff60003800200 */
[----:B------:R-:W-:Y:S01]  /*5c00*/  @!UPT UIADD3 URZ, UPT, UPT, URZ, URZ, URZ ;  /* 0x000000fffffff290 */ /* 0x000fe2000fffe0ff */
[----:B------:R-:W-:Y:S05]  /*5c10*/  @!P0 BRA `(.L_x_104) ;  /* 0x0000000000408947 */ /* 0x000fea0003800000 */
        /* <DEDUP_REMOVED lines=16> */
.L_x_104:
[----:B------:R-:W-:Y:S05]  /*5d20*/  BSYNC.RECONVERGENT B6 ;  /* 0x0000000000067941 */ /* 0x000fea0003800200 */
.L_x_103:
[----:B------:R-:W-:Y:S01]  /*5d30*/  ISETP.NE.U32.AND P4, PT, R166, RZ, PT ;  /* 0x000000ffa600720c */ /* 0x000fe20003f85070 */
[----:B------:R-:W-:Y:S01]  /*5d40*/  UISETP.NE.AND UP2, UPT, UR50, URZ, UPT ;  /* 0x000000ff3200728c */ /* 0x000fe2000bf45270 */
[----:B------:R-:W-:Y:S01]  /*5d50*/  ISETP.NE.U32.AND P2, PT, RZ, UR38, PT ;  /* 0x00000026ff007c0c */ /* 0x000fe2000bf45070 */
[----:B------:R-:W-:Y:S01]  /*5d60*/  UISETP.NE.U32.AND UP1, UPT, UR44, URZ, UPT ;  /* 0x000000ff2c00728c */ /* 0x000fe2000bf25070 */
[----:B------:R-:W-:Y:S01]  /*5d70*/  ISETP.NE.AND.EX P4, PT, R167, RZ, PT, P4 ;  /* 0x000000ffa700720c */ /* 0x000fe20003f85340 */
[----:B------:R-:W-:Y:S01]  /*5d80*/  UPLOP3.LUT UP0, UPT, UPT, UPT, UPT, 0x40, 0x4 ;  /* 0x000000000004789c */ /* 0x000fe20003f0e870 */
[----:B------:R-:W-:Y:S01]  /*5d90*/  ISETP.NE.AND.EX P2, PT, RZ, UR39, PT, P2 ;  /* 0x00000027ff007c0c */ /* 0x000fe2000bf45320 */
[----:B------:R-:W-:Y:S01]  /*5da0*/  UISETP.NE.AND.EX UP1, UPT, UR45, URZ, UPT, UP1 ;  /* 0x000000ff2d00728c */ /* 0x000fe2000bf25310 */
[----:B------:R-:W-:Y:S04]  /*5db0*/  PLOP3.LUT P1, PT, PT, PT, UP2, 0x80, 0x8 ;  /* 0x000000000008781c */ /* 0x000fe80003f2f028 */
[----:B------:R-:W-:Y:S06]  /*5dc0*/  @UP2 UPLOP3.LUT UP0, UPT, UPT, UPT, UP1, 0x80, 0x8 ;  /* 0x000000000008289c */ /* 0x000fec0003f0f010 */
[----:B------:R-:W-:Y:S01]  /*5dd0*/  PLOP3.LUT P0, PT, PT, PT, UP0, 0x80, 0x8 ;  /* 0x000000000008781c */ /* 0x000fe20003f0f008 */
[----:B------:R-:W-:Y:S01]  /*5de0*/  @!UPT UIADD3 URZ, UPT, UPT, URZ, URZ, URZ ;  /* 0x000000fffffff290 */ /* 0x000fe2000fffe0ff */
[----:B------:R-:W-:Y:S11]  /*5df0*/  BRA.U !UP1, `(.L_x_105) ;  /* 0x0000000109387547 */ /* 0x000ff6000b800000 */
[----:B------:R-:W-:Y:S01]  /*5e00*/  UISETP.NE.U32.AND UP0, UPT, UR38, URZ, UPT ;  /* 0x000000ff2600728c */ /* 0x000fe2000bf05070 */
[----:B------:R-:W-:Y:S02]  /*5e10*/  HFMA2 R0, -RZ, RZ, 0, 5.9604644775390625e-08 ;  /* 0x00000001ff007431 */ /* 0x000fe400000001ff */
[----:B------:R-:W-:Y:S01]  /*5e20*/  IMAD.MOV.U32 R171, RZ, RZ, 0x1 ;  /* 0x00000001ffab7424 */ /* 0x000fe200078e00ff */
[----:B------:R-:W-:Y:S06]  /*5e30*/  UISETP.NE.AND.EX UP0, UPT, UR39, URZ, UPT, UP0 ;  /* 0x000000ff2700728c */ /* 0x000fec000bf05300 */
[----:B------:R-:W-:Y:S05]  /*5e40*/  PLOP3.LUT P3, PT, PT, PT, UP0, 0x80, 0x8 ;  /* 0x000000000008781c */ /* 0x000fea0003f6f008 */
[----:B------:R-:W1:Y:S01]  /*5e50*/  @UP0 LDCU.64 UR6, c[0x0][0x888] ;  /* 0x00011100ff0607ac */ /* 0x000e620008000a00 */
[----:B------:R-:W-:Y:S07]  /*5e60*/  @UP0 UIMAD UR4, UR36, UR44, URZ ;  /* 0x0000002c240402a4 */ /* 0x000fee000f8e02ff */
[----:B------:R-:W-:Y:S01]  /*5e70*/  @!P3 PRMT R171, R0, 0x7610, R171 ;  /* 0x0000761000abb816 */ /* 0x000fe200000000ab */
[----:B-1----:R-:W-:Y:S03]  /*5e80*/  @UP0 UIMAD.WIDE UR6, UR4, 0x4, UR6 ;  /* 0x00000004040608a5 */ /* 0x002fe6000f8e0206 */
[----:B------:R-:W1:Y:S03]  /*5e90*/  @!UP0 LDCU UR4, c[0x0][0x880] ;  /* 0x00011000ff0487ac */ /* 0x000e660008000800 */
[----:B------:R-:W-:Y:S01]  /*5ea0*/  IMAD.U32 R2, RZ, RZ, UR6 ;  /* 0x00000006ff027e24 */ /* 0x000fe2000f8e00ff */
[----:B------:R-:W-:Y:S05]  /*5eb0*/  MOV R3, UR7 ;  /* 0x0000000700037c02 */ /* 0x000fea0008000f00 */
[----:B-----5:R2:W5:Y:S02]  /*5ec0*/  @P3 LDG.E R81, desc[UR46][R2.64] ;  /* 0x0000002e02513981 */ /* 0x020564000c1e1900 */
[----:B-12---:R-:W-:Y:S02]  /*5ed0*/  @!P3 IMAD.U32 R81, RZ, RZ, UR4 ;  /* 0x00000004ff51be24 */ /* 0x006fe4000f8e00ff */
.L_x_105:
[----:B------:R-:W-:Y:S05]  /*5ee0*/  @!P4 BRA `(.L_x_106) ;  /* 0x000000000020c947 */ /* 0x000fea0003800000 */
[----:B------:R-:W-:Y:S04]  /*5ef0*/  ISETP.NE.U32.AND P3, PT, R164, RZ, PT ;  /* 0x000000ffa400720c */ /* 0x000fe80003f65070 */
[----:B------:R-:W-:Y:S11]  /*5f00*/  ISETP.NE.AND.EX P3, PT, R165, RZ, PT, P3 ;  /* 0x000000ffa500720c */ /* 0x000ff60003f65330 */
[----:B------:R-:W-:Y:S02]  /*5f10*/  @!UPT UIADD3 URZ, UPT, UPT, URZ, URZ, URZ ;  /* 0x000000fffffff290 */ /* 0x000fe4000fffe0ff */
[----:B------:R-:W1:Y:S01]  /*5f20*/  @P3 LDC.64 R2, c[0x0][0x8a8] ;  /* 0x00022a00ff023b82 */ /* 0x000e620000000a00 */
[----:B------:R-:W-:Y:S04]  /*5f30*/  @P3 IMAD R0, R166, UR36, RZ ;  /* 0x00000024a6003c24 */ /* 0x000fe8000f8e02ff */
[----:B-1----:R-:W-:Y:S05]  /*5f40*/  @P3 IMAD.WIDE R2, R0, 0x4, R2 ;  /* 0x0000000400023825 */ /* 0x002fea00078e0202 */
[----:B-----5:R1:W5:Y:S02]  /*5f50*/  @P3 LDG.E R78, desc[UR46][R2.64] ;  /* 0x0000002e024e3981 */ /* 0x020364000c1e1900 */
[----:B-1----:R-:W2:Y:S02]  /*5f60*/  @!P3 LDC R78, c[0x0][0x8a0] ;  /* 0x00022800ff4ebb82 */ /* 0x002ea40000000800 */
.L_x_106:
[----:B-----5:R-:W-:Y:S01]  /*5f70*/  FSETP.NEU.AND P4, PT, R81, RZ, PT ;  /* 0x000000ff5100720b */ /* 0x020fe20003f8d000 */
[----:B------:R-:W-:Y:S01]  /*5f80*/  BSSY B1, `(.L_x_107) ;  /* 0x0000047000017945 */ /* 0x000fe20003800000 */
[----:B------:R-:W-:Y:S01]  /*5f90*/  SEL R5, RZ, 0xffffffff, P2 ;  /* 0xffffffffff057807 */ /* 0x000fe20001000000 */
[----:B------:R-:W-:Y:S01]  /*5fa0*/  IMAD.MOV.U32 R208, RZ, RZ, 0x1 ;  /* 0x00000001ffd07424 */ /* 0x000fe200078e00ff */
[----:B------:R-:W-:Y:S01]  /*5fb0*/  LOP3.LUT P3, RZ, R171, 0xff, RZ, 0xc0, !PT ;  /* 0x000000ffabff7812 */ /* 0x000fe2000786c0ff */
[C---:B------:R-:W-:Y:S01]  /*5fc0*/  IMAD R80, R76.reuse, 0x80, R79 ;  /* 0x000000804c507824 */ /* 0x040fe200078e024f */
[----:B------:R-:W-:Y:S02]  /*5fd0*/  @P1 SEL R0, RZ, 0xffffffff, P4 ;  /* 0xffffffffff001807 */ /* 0x000fe40002000000 */
[----:B------:R-:W-:Y:S02]  /*5fe0*/  CS2R R162, SRZ ;  /* 0x0000000000a27805 */ /* 0x000fe4000001ff00 */
[----:B------:R-:W-:Y:S02]  /*5ff0*/  LEA R3, R181, UR49, 0x3 ;  /* 0x00000031b5037c11 */ /* 0x000fe4000f8e18ff */
[----:B------:R-:W-:Y:S02]  /*6000*/  CS2R R160, SRZ ;  /* 0x0000000000a07805 */ /* 0x000fe4000001ff00 */
[----:B------:R-:W-:Y:S02]  /*6010*/  @P0 SEL R0, R5, R0, !P3 ;  /* 0x0000000005000207 */ /* 0x000fe40005800000 */
[----:B------:R-:W-:Y:S02]  /*6020*/  CS2R R158, SRZ ;  /* 0x00000000009e7805 */ /* 0x000fe4000001ff00 */
[----:B------:R-:W-:Y:S02]  /*6030*/  LEA R207, R76, UR49, 0x3 ;  /* 0x000000314ccf7c11 */ /* 0x000fe4000f8e18ff */
[----:B------:R-:W-:Y:S02]  /*6040*/  CS2R R156, SRZ ;  /* 0x00000000009c7805 */ /* 0x000fe4000001ff00 */
[----:B------:R-:W-:Y:S02]  /*6050*/  @P1 LOP3.LUT R0, R0, 0x1, RZ, 0xc0, !PT ;  /* 0x0000000100001812 */ /* 0x000fe400078ec0ff */
[----:B------:R-:W-:Y:S02]  /*6060*/  CS2R R154, SRZ ;  /* 0x00000000009a7805 */ /* 0x000fe4000001ff00 */
[----:B------:R-:W-:Y:S02]  /*6070*/  SHF.L.U32 R2, R183, 0x1f, RZ ;  /* 0x0000001fb7027819 */ /* 0x000fe400000006ff */
[----:B------:R-:W-:Y:S02]  /*6080*/  CS2R R152, SRZ ;  /* 0x0000000000987805 */ /* 0x000fe4000001ff00 */
[----:B------:R-:W-:Y:S02]  /*6090*/  ISETP.NE.U32.OR P6, PT, R0, 0x1, !P1 ;  /* 0x000000010000780c */ /* 0x000fe40004fc5470 */
[----:B------:R-:W-:Y:S02]  /*60a0*/  CS2R R150, SRZ ;  /* 0x0000000000967805 */ /* 0x000fe4000001ff00 */
[----:B------:R-:W-:Y:S02]  /*60b0*/  PLOP3.LUT P2, PT, PT, PT, UP1, 0x80, 0x8 ;  /* 0x000000000008781c */ /* 0x000fe40003f4f018 */
[----:B------:R-:W-:Y:S02]  /*60c0*/  CS2R R148, SRZ ;  /* 0x0000000000947805 */ /* 0x000fe4000001ff00 */
[----:B------:R-:W-:Y:S02]  /*60d0*/  SEL R0, RZ, 0xffffffff, P4 ;  /* 0xffffffffff007807 */ /* 0x000fe40002000000 */
[----:B------:R-:W-:Y:S03]  /*60e0*/  P2R R184, PR, RZ, 0x40 ;  /* 0x00000040ffb87803 */ /* 0x000fe60000000000 */
[----:B------:R-:W-:Y:S04]  /*60f0*/  @P6 SHF.L.U32 R4, R180, 0x1f, RZ ;  /* 0x0000001fb4046819 */ /* 0x000fe800000006ff */
[----:B------:R-:W-:Y:S01]  /*6100*/  @P2 SEL R0, R5, R0, !P3 ;  /* 0x0000000005002207 */ /* 0x000fe20005800000 */
[----:B------:R-:W1:Y:S03]  /*6110*/  @P6 SYNCS.PHASECHK.TRANS64.TRYWAIT P1, [R3+URZ+0x180], R4 ;  /* 0x00018004030065a7 */ /* 0x000e6600080211ff */
[----:B------:R-:W-:Y:S04]  /*6120*/  LOP3.LUT R0, R0, 0x1, RZ, 0xc0, !PT ;  /* 0x0000000100007812 */ /* 0x000fe800078ec0ff */
[----:B------:R-:W-:Y:S04]  /*6130*/  ISETP.NE.U32.AND P5, PT, R0, 0x1, PT ;  /* 0x000000010000780c */ /* 0x000fe80003fa5070 */
[----:B------:R-:W-:Y:S01]  /*6140*/  P2R R209, PR, RZ, 0x20 ;  /* 0x00000020ffd17803 */ /* 0x000fe20000000000 */
[----:B------:R3:W4:Y:S01]  /*6150*/  SYNCS.PHASECHK.TRANS64.TRYWAIT P0, [R207+URZ+0x1d0], R2 ;  /* 0x0001d002cf0075a7 */ /* 0x00072200080011ff */
[----:B-1----:R-:W-:Y:S01]  /*6160*/  @P6 SEL R208, RZ, 0x1, !P1 ;  /* 0x00000001ffd06807 */ /* 0x002fe20004800000 */
[----:B---3--:R-:W-:Y:S06]  /*6170*/  @!P6 BRA `(.L_x_108) ;  /* 0x00000000009ce947 */ /* 0x008fec0003800000 */
[----:B------:R-:W-:Y:S01]  /*6180*/  @P5 IMAD R6, R181, 0x2000, R190 ;  /* 0x00002000b5065824 */ /* 0x000fe200078e02be */
[----:B------:R-:W-:Y:S01]  /*6190*/  ISETP.NE.AND P1, PT, R208, RZ, PT ;  /* 0x000000ffd000720c */ /* 0x000fe20003f25270 */
[----:B------:R-:W-:Y:S01]  /*61a0*/  BSSY B0, `(.L_x_109) ;  /* 0x0000010000007945 */ /* 0x000fe20003800000 */
[----:B------:R-:W-:Y:S01]  /*61b0*/  CS2R R150, SRZ ;  /* 0x0000000000967805 */ /* 0x000fe2000001ff00 */
[--C-:B------:R-:W-:Y:S01]  /*61c0*/  @P5 IMAD R7, R191, -0x10, R6.reuse ;  /* 0xfffffff0bf075824 */ /* 0x100fe200078e0206 */
[----:B------:R-:W-:Y:S01]  /*61d0*/  CS2R R148, SRZ ;  /* 0x0000000000947805 */ /* 0x000fe2000001ff00 */
[----:B------:R-:W-:Y:S01]  /*61e0*/  @P5 IMAD R5, R189, -0x10, R6 ;  /* 0xfffffff0bd055824 */ /* 0x000fe200078e0206 */
[----:B------:R-:W-:Y:S01]  /*61f0*/  CS2R R158, SRZ ;  /* 0x00000000009e7805 */ /* 0x000fe2000001ff00 */
[----:B------:R-:W-:Y:S01]  /*6200*/  @P5 IMAD R4, R188, 0x10, R7 ;  /* 0x00000010bc045824 */ /* 0x000fe200078e0207 */
[----:B------:R-:W-:Y:S02]  /*6210*/  CS2R R156, SRZ ;  /* 0x00000000009c7805 */ /* 0x000fe4000001ff00 */
[----:B------:R-:W-:Y:S02]  /*6220*/  CS2R R154, SRZ ;  /* 0x00000000009a7805 */ /* 0x000fe4000001ff00 */
[----:B------:R-:W-:Y:S02]  /*6230*/  CS2R R152, SRZ ;  /* 0x0000000000987805 */ /* 0x000fe4000001ff00 */
[----:B------:R-:W-:Y:S02]  /*6240*/  CS2R R162, SRZ ;  /* 0x0000000000a27805 */ /* 0x000fe4000001ff00 */
[----:B------:R-:W-:Y:S01]  /*6250*/  CS2R R160, SRZ ;  /* 0x0000000000a07805 */ /* 0x000fe2000001ff00 */
[----:B------:R-:W-:Y:S06]  /*6260*/  @P1 BRA `(.L_x_110) ;  /* 0x00000000000c1947 */ /* 0x000fec0003800000 */
[----:B------:R-:W-:Y:S04]  /*6270*/  SHF.L.U32 R0, R180, 0x1f, RZ ;  /* 0x0000001fb4007819 */ /* 0x000fe800000006ff */
[----:B------:R-:W1:Y:S02]  /*6280*/  SYNCS.PHASECHK.TRANS64.TRYWAIT P1, [R3+URZ+0x180], R0 ;  /* 0x00018000030075a7 */ /* 0x000e6400080211ff */
[----:B-1----:R-:W-:Y:S05]  /*6290*/  @!P1 BRA `(.L_x_111) ;  /* 0x0000003c00009947 */ /* 0x002fea0003800000 */
.L_x_110:
[----:B------:R-:W-:Y:S05]  /*62a0*/  BSYNC B0 ;  /* 0x0000000000007941 */ /* 0x000fea0003800000 */
.L_x_109:
[----:B------:R-:W-:Y:S01]  /*62b0*/  ISETP.NE.AND P1, PT, R209, RZ, PT ;  /* 0x000000ffd100720c */ /* 0x000fe20003f25270 */
[----:B-1----:R-:W-:Y:S02]  /*62c0*/  VIADD R3, R3, 0x190 ;  /* 0x0000019003037836 */ /* 0x002fe40000000000 */
[----:B------:R-:W-:Y:S02]  /*62d0*/  IMAD.U32 R0, RZ, RZ, UR37 ;  /* 0x00000025ff007e24 */ /* 0x000fe4000f8e00ff */
[----:B------:R-:W-:Y:S03]  /*62e0*/  VIADD R181, R181, 0x1 ;  /* 0x00000001b5b57836 */ /* 0x000fe60000000000 */
[----:B------:R-:W-:Y:S05]  /*62f0*/  PRMT R0, R0, 0x654, R3 ;  /* 0x0000065400007816 */ /* 0x000fea0000000003 */
[----:B------:R1:W3:Y:S04]  /*6300*/  @P1 LDS.128 R148, [R6] ;  /* 0x0000000006941984 */ /* 0x0002e80000000c00 */
[----:B------:R1:W1:Y:S04]  /*6310*/  @P1 LDS.128 R156, [R5+0x20] ;  /* 0x00002000059c1984 */ /* 0x0002680000000c00 */
[----:B------:R1:W1:Y:S04]  /*6320*/  @P1 LDS.128 R152, [R7+0x10] ;  /* 0x0000100007981984 */ /* 0x0002680000000c00 */
[----:B------:R1:W1:Y:S01]  /*6330*/  @P1 LDS.128 R160, [R4+0x10] ;  /* 0x0000100004a01984 */ /* 0x0002620000000c00 */
[C---:B------:R-:W-:Y:S01]  /*6340*/  ISETP.NE.AND P1, PT, R181.reuse, 0x2, PT ;  /* 0x00000002b500780c */ /* 0x040fe20003f25270 */
[----:B------:R-:W-:Y:S01]  /*6350*/  @!PT LDS RZ, [RZ] ;  /* 0x00000000fffff984 */ /* 0x000fe20000000800 */
[----:B------:R-:W-:Y:S01]  /*6360*/  @!PT LDS RZ, [RZ] ;  /* 0x00000000fffff984 */ /* 0x000fe20000000800 */
[----:B------:R-:W-:Y:S01]  /*6370*/  @!PT LDS RZ, [RZ] ;  /* 0x00000000fffff984 */ /* 0x000fe20000000800 */
[----:B------:R-:W-:Y:S01]  /*6380*/  @!PT LDS RZ, [RZ] ;  /* 0x00000000fffff984 */ /* 0x000fe20000000800 */
[----:B------:R5:W-:Y:S06]  /*6390*/  MEMBAR.ALL.CTA ;  /* 0x0000000000007992 */ /* 0x000bec0000008000 */
[----:B-----5:R-:W5:Y:S01]  /*63a0*/  FENCE.VIEW.ASYNC.S ;  /* 0x00000000000073c6 */ /* 0x020f620000000000 */
[----:B------:R-:W-:Y:S02]  /*63b0*/  SEL R3, RZ, 0x1, P1 ;  /* 0x00000001ff037807 */ /* 0x000fe40000800000 */
[----:B------:R-:W-:Y:S02]  /*63c0*/  SEL R181, R181, RZ, P1 ;  /* 0x000000ffb5b57207 */ /* 0x000fe40000800000 */
[----:B------:R-:W-:Y:S01]  /*63d0*/  LOP3.LUT R180, R180, R3, RZ, 0x3c, !PT ;  /* 0x00000003b4b47212 */ /* 0x000fe200078e3cff */
[----:B-----5:R1:W-:Y:S06]  /*63e0*/  SYNCS.ARRIVE.TRANS64.RED.A1T0 RZ, [R0+URZ], RZ ;  /* 0x000000ff00ff79a7 */ /* 0x0203ec00081004ff */
.L_x_108:
[----:B------:R-:W-:Y:S05]  /*63f0*/  BSYNC B1 ;  /* 0x0000000000017941 */ /* 0x000fea0003800000 */
.L_x_107:
[----:B-1----:R-:W-:Y:S04]  /*6400*/  SHF.R.U32.HI R0, RZ, 0x15, R80 ;  /* 0x00000015ff007819 */ /* 0x002fe80000011650 */
[----:B------:R-:W-:Y:S01]  /*6410*/  LOP3.LUT P1, RZ, R0, 0x3, R173, 0x48, !PT ;  /* 0x0000000300ff7812 */ /* 0x000fe200078248ad */
[----:B------:R-:W-:Y:S01]  /*6420*/  @!UPT UIADD3 URZ, UPT, UPT, URZ, URZ, URZ ;  /* 0x000000fffffff290 */ /* 0x000fe2000fffe0ff */
[----:B----4-:R-:W-:Y:S11]  /*6430*/  @P0 BRA `(.L_x_112) ;  /* 0x0000000000080947 */ /* 0x010ff60003800000 */
[----:B------:R-:W1:Y:S02]  /*6440*/  SYNCS.PHASECHK.TRANS64.TRYWAIT P0, [R207+URZ+0x1d0], R2 ;  /* 0x0001d002cf0075a7 */ /* 0x000e6400080011ff */
[----:B-1----:R-:W-:Y:S05]  /*6450*/  @!P0 BRA `(.L_x_113) ;  /* 0x0000003800a48947 */ /* 0x002fea0003800000 */
.L_x_112:
[----:B------:R-:W-:Y:S04]  /*6460*/  BSSY.RECONVERGENT B6, `(.L_x_114) ;  /* 0x0000012000067945 */ /* 0x000fe80003800200 */
[----:B------:R-:W-:Y:S05]  /*6470*/  @!P1 BRA `(.L_x_115) ;  /* 0x0000000000409947 */ /* 0x000fea0003800000 */
[----:B------:R-:W4:Y:S01]  /*6480*/  LDCU.64 UR8, c[0x4][0x70] ;  /* 0x01000e00ff0877ac */ /* 0x000f220008000a00 */
[----:B------:R-:W-:Y:S01]  /*6490*/  MOV R3, 0x0 ;  /* 0x0000000000037802 */ /* 0x000fe20000000f00 */
[----:B------:R-:W-:Y:S02]  /*64a0*/  HFMA2 R12, -RZ, RZ, 0, 5.9604644775390625e-08 ;  /* 0x00000001ff0c7431 */ /* 0x000fe400000001ff */
[----:B------:R-:W-:Y:S02]  /*64b0*/  IMAD.MOV.U32 R8, RZ, RZ, 0x192 ;  /* 0x00000192ff087424 */ /* 0x000fe400078e00ff */
[----:B------:R-:W-:Y:S01]  /*64c0*/  IMAD.MOV.U32 R13, RZ, RZ, RZ ;  /* 0x000000ffff0d7224 */ /* 0x000fe200078e00ff */
[----:B------:R-:W5:Y:S01]  /*64d0*/  LDCU.64 UR6, c[0x4][0x78] ;  /* 0x01000f00ff0677ac */ /* 0x000f620008000a00 */
[----:B-1----:R-:W1:Y:S01]  /*64e0*/  LDC.64 R2, c[0x4][R3] ;  /* 0x0100000003027b82 */ /* 0x002e620000000a00 */
[----:B------:R-:W2:Y:S01]  /*64f0*/  LDCU.64 UR4, c[0x4][0x10] ;  /* 0x01000200ff0477ac */ /* 0x000ea20008000a00 */
[----:B----4-:R-:W-:Y:S01]  /*6500*/  MOV R5, UR9 ;  /* 0x0000000900057c02 */ /* 0x010fe20008000f00 */
[----:B------:R-:W-:Y:S01]  /*6510*/  IMAD.U32 R4, RZ, RZ, UR8 ;  /* 0x00000008ff047e24 */ /* 0x000fe2000f8e00ff */
[----:B-----5:R-:W-:Y:S01]  /*6520*/  MOV R7, UR7 ;  /* 0x0000000700077c02 */ /* 0x020fe20008000f00 */
[----:B------:R-:W-:Y:S01]  /*6530*/  IMAD.U32 R6, RZ, RZ, UR6 ;  /* 0x00000006ff067e24 */ /* 0x000fe2000f8e00ff */
[----:B--2---:R-:W-:Y:S01]  /*6540*/  MOV R11, UR5 ;  /* 0x00000005000b7c02 */ /* 0x004fe20008000f00 */
[----:B------:R-:W-:Y:S02]  /*6550*/  IMAD.U32 R10, RZ, RZ, UR4 ;  /* 0x00000004ff0a7e24 */ /* 0x000fe4000f8e00ff */
[----:B------:R-:W-:Y:S07]  /*6560*/  LEPC R20, `(.L_x_115) ;  /* 0x000000001014794e */ /* 0x000fee0000000000 */
[----:B-1-3--:R-:W-:Y:S05]  /*6570*/  CALL.ABS.NOINC R2 ;  /* 0x0000000002007343 */ /* 0x00afea0003c00000 */
.L_x_115:
[----:B------:R-:W-:Y:S05]  /*6580*/  BSYNC.RECONVERGENT B6 ;  /* 0x0000000000067941 */ /* 0x000fea0003800200 */
.L_x_114:
[-C--:B---3--:R-:W-:Y:S01]  /*6590*/  F2FP.F16.E4M3.UNPACK_B R83, R148.reuse ;  /* 0x00000094ff53723e */ /* 0x088fe200020006ff */
[----:B------:R-:W-:Y:S05]  /*65a0*/  WARPSYNC.ALL ;  /* 0x0000000000007948 */ /* 0x000fea0003800000 */
[----:B------:R-:W-:Y:S01]  /*65b0*/  R2UR UR4, R80 ;  /* 0x00000000500472ca */ /* 0x000fe200000e0000 */
[--C-:B------:R-:W-:Y:S01]  /*65c0*/  HADD2.F32 R82, -RZ, R83.reuse.H0_H0 ;  /* 0x20000053ff527230 */ /* 0x100fe20000004100 */
[----:B------:R-:W-:Y:S01]  /*65d0*/  F2FP.F16.E4M3.UNPACK_B R85, R148.H1 ;  /* 0x00000094ff55723e */ /* 0x000fe200030006ff */
[----:B------:R-:W-:Y:S01]  /*65e0*/  HADD2.F32 R83, -RZ, R83.H1_H1 ;  /* 0x30000053ff537230 */ /* 0x000fe20000004100 */
[-C--:B------:R-:W-:Y:S01]  /*65f0*/  F2FP.F16.E4M3.UNPACK_B R87, R149.reuse ;  /* 0x00000095ff57723e */ /* 0x080fe200020006ff */
[----:B------:R-:W-:Y:S01]  /*6600*/  BSSY.RECONVERGENT B0, `(.L_x_116) ;  /* 0x000011d000007945 */ /* 0x000fe20003800200 */
[----:B------:R-:W-:Y:S01]  /*6610*/  F2FP.F16.E4M3.UNPACK_B R89, R149.H1 ;  /* 0x00000095ff59723e */ /* 0x000fe200030006ff */
[----:B------:R-:W-:Y:S01]  /*6620*/  HADD2.F32 R84, -RZ, R85.H0_H0 ;  /* 0x20000055ff547230 */ /* 0x000fe20000004100 */
[-C--:B------:R-:W-:Y:S01]  /*6630*/  F2FP.F16.E4M3.UNPACK_B R91, R150.reuse ;  /* 0x00000096ff5b723e */ /* 0x080fe200020006ff */
[----:B------:R-:W-:Y:S01]  /*6640*/  HADD2.F32 R88, -RZ, R87.H1_H1 ;  /* 0x30000057ff587230 */ /* 0x000fe20000004100 */
[----:B------:R-:W-:Y:S01]  /*6650*/  F2FP.F16.E4M3.UNPACK_B R93, R150.H1 ;  /* 0x00000096ff5d723e */ /* 0x000fe200030006ff */
[----:B------:R-:W-:Y:S01]  /*6660*/  HADD2.F32 R86, -RZ, R85.H1_H1 ;  /* 0x30000055ff567230 */ /* 0x000fe20000004100 */
[-C--:B------:R-:W-:Y:S01]  /*6670*/  F2FP.F16.E4M3.UNPACK_B R95, R151.reuse ;  /* 0x00000097ff5f723e */ /* 0x080fe200020006ff */
[----:B------:R-:W2:Y:S01]  /*6680*/  LDTM.x64 R4, tmem[UR4] ;  /* 0x00000004000479ee */ /* 0x000ea20008340000 */
[----:B------:R-:W-:Y:S01]  /*6690*/  F2FP.F16.E4M3.UNPACK_B R97, R151.H1 ;  /* 0x00000097ff61723e */ /* 0x000fe200030006ff */
[----:B------:R-:W-:Y:S01]  /*66a0*/  HADD2.F32 R85, -RZ, R87.H0_H0 ;  /* 0x20000057ff557230 */ /* 0x000fe20000004100 */
[-C--:B------:R-:W-:Y:S01]  /*66b0*/  F2FP.F16.E4M3.UNPACK_B R99, R152.reuse ;  /* 0x00000098ff63723e */ /* 0x080fe200020006ff */
[----:B------:R-:W-:Y:S01]  /*66c0*/  HADD2.F32 R87, -RZ, R89.H0_H0 ;  /* 0x20000059ff577230 */ /* 0x000fe20000004100 */
[----:B------:R-:W-:Y:S01]  /*66d0*/  F2FP.F16.E4M3.UNPACK_B R101, R152.H1 ;  /* 0x00000098ff65723e */ /* 0x000fe200030006ff */
[----:B------:R-:W-:Y:S01]  /*66e0*/  HADD2.F32 R92, -RZ, R91.H1_H1 ;  /* 0x3000005bff5c7230 */ /* 0x000fe20000004100 */
[----:B------:R-:W-:Y:S01]  /*66f0*/  ISETP.NE.AND P6, PT, R184, RZ, PT ;  /* 0x000000ffb800720c */ /* 0x000fe20003fc5270 */
[----:B------:R-:W-:Y:S01]  /*6700*/  HADD2.F32 R96, -RZ, R95.H1_H1 ;  /* 0x3000005fff607230 */ /* 0x000fe20000004100 */
[----:B------:R-:W-:Y:S01]  /*6710*/  SHF.L.U32 R211, R176, 0x4, RZ ;  /* 0x00000004b0d37819 */ /* 0x000fe200000006ff */
[----:B------:R-:W-:Y:S01]  /*6720*/  HADD2.F32 R100, -RZ, R99.H1_H1 ;  /* 0x30000063ff647230 */ /* 0x000fe20000004100 */
[----:B------:R-:W-:Y:S01]  /*6730*/  SHF.L.U32 R219, R175, 0x4, RZ ;  /* 0x00000004afdb7819 */ /* 0x000fe200000006ff */
[----:B------:R-:W-:Y:S01]  /*6740*/  HADD2.F32 R90, -RZ, R89.H1_H1 ;  /* 0x30000059ff5a7230 */ /* 0x000fe20000004100 */
[C---:B------:R-:W-:Y:S01]  /*6750*/  IADD3 R204, PT, PT, R190.reuse, R211, RZ ;  /* 0x000000d3becc7210 */ /* 0x040fe20007ffe0ff */
[----:B------:R-:W-:Y:S01]  /*6760*/  HADD2.F32 R89, -RZ, R91.H0_H0 ;  /* 0x2000005bff597230 */ /* 0x000fe20000004100 */
[----:B------:R-:W-:Y:S01]  /*6770*/  IADD3 R206, PT, PT, R190, R219, RZ ;  /* 0x000000dbbece7210 */ /* 0x000fe20007ffe0ff */
[--C-:B------:R-:W-:Y:S01]  /*6780*/  HADD2.F32 R91, -RZ, R93.reuse.H0_H0 ;  /* 0x2000005dff5b7230 */ /* 0x100fe20000004100 */
[----:B------:R-:W-:Y:S01]  /*6790*/  SHF.L.U32 R217, R188, 0x4, RZ ;  /* 0x00000004bcd97819 */ /* 0x000fe200000006ff */
[----:B------:R-:W-:Y:S01]  /*67a0*/  HADD2.F32 R94, -RZ, R93.H1_H1 ;  /* 0x3000005dff5e7230 */ /* 0x000fe20000004100 */
[-C--:B------:R-:W-:Y:S01]  /*67b0*/  F2FP.F16.E4M3.UNPACK_B R103, R153.reuse ;  /* 0x00000099ff67723e */ /* 0x080fe200020006ff */
[----:B------:R-:W-:Y:S01]  /*67c0*/  HADD2.F32 R93, -RZ, R95.H0_H0 ;  /* 0x2000005fff5d7230 */ /* 0x000fe20000004100 */
[----:B------:R-:W-:Y:S01]  /*67d0*/  IADD3 R205, PT, PT, R217, R204, RZ ;  /* 0x000000ccd9cd7210 */ /* 0x000fe20007ffe0ff */
[----:B------:R-:W-:Y:S01]  /*67e0*/  HADD2.F32 R95, -RZ, R97.H0_H0 ;  /* 0x20000061ff5f7230 */ /* 0x000fe20000004100 */
[----:B------:R-:W-:Y:S01]  /*67f0*/  F2FP.F16.E4M3.UNPACK_B R105, R153.H1 ;  /* 0x00000099ff69723e */ /* 0x000fe200030006ff */
[C---:B--2---:R-:W-:Y:S01]  /*6800*/  FMUL R0, R78.reuse, R4 ;  /* 0x000000044e007220 */ /* 0x044fe20000400000 */
[C---:B-1----:R-:W-:Y:S01]  /*6810*/  FMUL R2, R78.reuse, R5 ;  /* 0x000000054e027220 */ /* 0x042fe20000400000 */
[C---:B------:R-:W-:Y:S01]  /*6820*/  FMUL R4, R78.reuse, R8 ;  /* 0x000000084e047220 */ /* 0x040fe20000400000 */
[C---:B------:R-:W-:Y:S01]  /*6830*/  FMUL R5, R78.reuse, R9 ;  /* 0x000000094e057220 */ /* 0x040fe20000400000 */
[C---:B------:R-:W-:Y:S01]  /*6840*/  FFMA R0, R81.reuse, R82, R0 ;  /* 0x0000005251007223 */ /* 0x040fe20000000000 */
[C---:B------:R-:W-:Y:S01]  /*6850*/  FFMA R2, R81.reuse, R83, R2 ;  /* 0x0000005351027223 */ /* 0x040fe20000000002 */
[C---:B------:R-:W-:Y:S01]  /*6860*/  FMUL R8, R78.reuse, R12 ;  /* 0x0000000c4e087220 */ /* 0x040fe20000400000 */
[C---:B------:R-:W-:Y:S01]  /*6870*/  FMUL R9, R78.reuse, R13 ;  /* 0x0000000d4e097220 */ /* 0x040fe20000400000 */
[C---:B------:R-:W-:Y:S01]  /*6880*/  FMUL R12, R78.reuse, R16 ;  /* 0x000000104e0c7220 */ /* 0x040fe20000400000 */
[C---:B------:R-:W-:Y:S01]  /*6890*/  FMUL R13, R78.reuse, R17 ;  /* 0x000000114e0d7220 */ /* 0x040fe20000400000 */
[C---:B------:R-:W-:Y:S01]  /*68a0*/  FMUL R16, R78.reuse, R20 ;  /* 0x000000144e107220 */ /* 0x040fe20000400000 */
[C---:B------:R-:W-:Y:S01]  /*68b0*/  FMUL R17, R78.reuse, R21 ;  /* 0x000000154e117220 */ /* 0x040fe20000400000 */
[----:B------:R-:W-:Y:S02]  /*68c0*/  HADD2.F32 R104, -RZ, R103.H1_H1 ;  /* 0x30000067ff687230 */ /* 0x000fe40000004100 */
[C---:B------:R-:W-:Y:S01]  /*68d0*/  FMUL R20, R78.reuse, R24 ;  /* 0x000000184e147220 */ /* 0x040fe20000400000 */
[C---:B------:R-:W-:Y:S01]  /*68e0*/  FMUL R21, R78.reuse, R25 ;  /* 0x000000194e157220 */ /* 0x040fe20000400000 */
[C---:B------:R-:W-:Y:S01]  /*68f0*/  FMUL R24, R78.reuse, R28 ;  /* 0x0000001c4e187220 */ /* 0x040fe20000400000 */
[C---:B------:R-:W-:Y:S01]  /*6900*/  FMUL R25, R78.reuse, R29 ;  /* 0x0000001d4e197220 */ /* 0x040fe20000400000 */
[C---:B------:R-:W-:Y:S01]  /*6910*/  FMUL R28, R78.reuse, R32 ;  /* 0x000000204e1c7220 */ /* 0x040fe20000400000 */
[C---:B------:R-:W-:Y:S01]  /*6920*/  FMUL R29, R78.reuse, R33 ;  /* 0x000000214e1d7220 */ /* 0x040fe20000400000 */
[C---:B------:R-:W-:Y:S01]  /*6930*/  FMUL R32, R78.reuse, R36 ;  /* 0x000000244e207220 */ /* 0x040fe20000400000 */
[----:B------:R-:W-:Y:S01]  /*6940*/  F2FP.F16.E4M3.UNPACK_B R107, R154 ;  /* 0x0000009aff6b723e */ /* 0x000fe200020006ff */
[C---:B------:R-:W-:Y:S01]  /*6950*/  FMUL R33, R78.reuse, R37 ;  /* 0x000000254e217220 */ /* 0x040fe20000400000 */
[C---:B------:R-:W-:Y:S01]  /*6960*/  FMUL R36, R78.reuse, R40 ;  /* 0x000000284e247220 */ /* 0x040fe20000400000 */
[----:B------:R-:W-:Y:S01]  /*6970*/  F2FP.F16.E4M3.UNPACK_B R109, R154.H1 ;  /* 0x0000009aff6d723e */ /* 0x000fe200030006ff */
[C---:B------:R-:W-:Y:S01]  /*6980*/  FMUL R37, R78.reuse, R41 ;  /* 0x000000294e257220 */ /* 0x040fe20000400000 */
[----:B------:R-:W-:Y:S02]  /*6990*/  HADD2.F32 R108, -RZ, R107.H1_H1 ;  /* 0x3000006bff6c7230 */ /* 0x000fe40000004100 */
        /* <DEDUP_REMOVED lines=26> */
[C---:B------:R-:W-:Y:S01]  /*6b40*/  FFMA R3, R81.reuse, R84, R3 ;  /* 0x0000005451037223 */ /* 0x040fe20000000003 */
[C---:B------:R-:W-:Y:S01]  /*6b50*/  FFMA R7, R81.reuse, R86, R7 ;  /* 0x0000005651077223 */ /* 0x040fe20000000007 */
[----:B------:R-:W-:Y:S01]  /*6b60*/  F2FP.F16.E4M3.UNPACK_B R127, R159 ;  /* 0x0000009fff7f723e */ /* 0x000fe200020006ff */
[C---:B------:R-:W-:Y:S01]  /*6b70*/  FFMA R4, R81.reuse, R85, R4 ;  /* 0x0000005551047223 */ /* 0x040fe20000000004 */
[C---:B------:R-:W-:Y:S01]  /*6b80*/  FFMA R5, R81.reuse, R88, R5 ;  /* 0x0000005851057223 */ /* 0x040fe20000000005 */
[----:B------:R-:W-:Y:S01]  /*6b90*/  F2FP.F16.E4M3.UNPACK_B R129, R159.H1 ;  /* 0x0000009fff81723e */ /* 0x000fe200030006ff */
[----:B------:R-:W-:Y:S01]  /*6ba0*/  FFMA R6, R81, R87, R6 ;  /* 0x0000005751067223 */ /* 0x000fe20000000006 */
[----:B------:R-:W-:Y:S01]  /*6bb0*/  F2FP.SATFINITE.E4M3.F32.PACK_AB_MERGE_C R185, R7, R3, RZ ;  /* 0x0000000307b9723e */ /* 0x000fe200048070ff */
[----:B------:R-:W-:Y:S02]  /*6bc0*/  HADD2.F32 R124, -RZ, R123.H1_H1 ;  /* 0x3000007bff7c7230 */ /* 0x000fe40000004100 */
[----:B------:R-:W-:Y:S01]  /*6bd0*/  FMUL R11, R78, R11 ;  /* 0x0000000b4e0b7220 */ /* 0x000fe20000400000 */
[----:B------:R-:W-:Y:S01]  /*6be0*/  HADD2.F32 R128, -RZ, R127.H1_H1 ;  /* 0x3000007fff807230 */ /* 0x000fe20000004100 */
[----:B------:R-:W-:Y:S01]  /*6bf0*/  F2FP.SATFINITE.E4M3.F32.PACK_AB_MERGE_C R184, R2, R0, R185 ;  /* 0x0000000002b8723e */ /* 0x000fe200048070b9 */
[C---:B------:R-:W-:Y:S01]  /*6c00*/  FMUL R10, R78.reuse, R14 ;  /* 0x0000000e4e0a7220 */ /* 0x040fe20000400000 */
[C---:B------:R-:W-:Y:S01]  /*6c10*/  FFMA R11, R81.reuse, R90, R11 ;  /* 0x0000005a510b7223 */ /* 0x040fe2000000000b */
[C---:B------:R-:W-:Y:S01]  /*6c20*/  FFMA R8, R81.reuse, R89, R8 ;  /* 0x0000005951087223 */ /* 0x040fe20000000008 */
[----:B------:R-:W-:Y:S01]  /*6c30*/  FFMA R9, R81, R92, R9 ;  /* 0x0000005c51097223 */ /* 0x000fe20000000009 */
[----:B------:R-:W-:Y:S01]  /*6c40*/  F2FP.F16.E4M3.UNPACK_B R131, R160 ;  /* 0x000000a0ff83723e */ /* 0x000fe200020006ff */
[----:B------:R-:W-:Y:S01]  /*6c50*/  HADD2.F32 R98, -RZ, R97.H1_H1 ;  /* 0x30000061ff627230 */ /* 0x000fe20000004100 */
[----:B------:R-:W-:Y:S01]  /*6c60*/  F2FP.SATFINITE.E4M3.F32.PACK_AB_MERGE_C R186, R11, R6, RZ ;  /* 0x000000060bba723e */ /* 0x000fe200048070ff */
[----:B------:R-:W-:Y:S01]  /*6c70*/  FFMA R10, R81, R91, R10 ;  /* 0x0000005b510a7223 */ /* 0x000fe2000000000a */
[----:B------:R-:W-:Y:S02]  /*6c80*/  HADD2.F32 R97, -RZ, R99.H0_H0 ;  /* 0x20000063ff617230 */ /* 0x000fe40000004100 */
[C---:B------:R-:W-:Y:S01]  /*6c90*/  FMUL R15, R78.reuse, R15 ;  /* 0x0000000f4e0f7220 */ /* 0x040fe20000400000 */
[----:B------:R-:W-:Y:S01]  /*6ca0*/  F2FP.SATFINITE.E4M3.F32.PACK_AB_MERGE_C R185, R5, R4, R186 ;  /* 0x0000000405b9723e */ /* 0x000fe200048070ba */
[----:B------:R-:W-:Y:S02]  /*6cb0*/  HADD2.F32 R132, -RZ, R131.H1_H1 ;  /* 0x30000083ff847230 */ /* 0x000fe40000004100 */
[C---:B------:R-:W-:Y:S01]  /*6cc0*/  FMUL R14, R78.reuse, R18 ;  /* 0x000000124e0e7220 */ /* 0x040fe20000400000 */
[C---:B------:R-:W-:Y:S01]  /*6cd0*/  FFMA R15, R81.reuse, R94, R15 ;  /* 0x0000005e510f7223 */ /* 0x040fe2000000000f */
[C---:B------:R-:W-:Y:S01]  /*6ce0*/  FFMA R12, R81.reuse, R93, R12 ;  /* 0x0000005d510c7223 */ /* 0x040fe2000000000c */
[----:B------:R-:W-:Y:S01]  /*6cf0*/  FFMA R13, R81, R96, R13 ;  /* 0x00000060510d7223 */ /* 0x000fe2000000000d */
[----:B------:R-:W-:Y:S01]  /*6d00*/  F2FP.F16.E4M3.UNPACK_B R133, R160.H1 ;  /* 0x000000a0ff85723e */ /* 0x000fe200030006ff */
[--C-:B------:R-:W-:Y:S01]  /*6d10*/  HADD2.F32 R99, -RZ, R101.reuse.H0_H0 ;  /* 0x20000065ff637230 */ /* 0x100fe20000004100 */
[----:B------:R-:W-:Y:S01]  /*6d20*/  F2FP.SATFINITE.E4M3.F32.PACK_AB_MERGE_C R186, R15, R10, RZ ;  /* 0x0000000a0fba723e */ /* 0x000fe200048070ff */
[----:B------:R-:W-:Y:S01]  /*6d30*/  FFMA R14, R81, R95, R14 ;  /* 0x0000005f510e7223 */ /* 0x000fe2000000000e */
[C---:B------:R-:W-:Y:S01]  /*6d40*/  FMUL R19, R78.reuse, R19 ;  /* 0x000000134e137220 */ /* 0x040fe20000400000 */
[----:B------:R-:W-:Y:S01]  /*6d50*/  HADD2.F32 R102, -RZ, R101.H1_H1 ;  /* 0x30000065ff667230 */ /* 0x000fe20000004100 */
[----:B------:R-:W-:Y:S01]  /*6d60*/  F2FP.SATFINITE.E4M3.F32.PACK_AB_MERGE_C R186, R9, R8, R186 ;  /* 0x0000000809ba723e */ /* 0x000fe200048070ba */
[----:B------:R-:W-:Y:S02]  /*6d70*/  HADD2.F32 R101, -RZ, R103.H0_H0 ;  /* 0x20000067ff657230 */ /* 0x000fe40000004100 */
[C---:B------:R-:W-:Y:S01]  /*6d80*/  FFMA R19, R81.reuse, R98, R19 ;  /* 0x0000006251137223 */ /* 0x040fe20000000013 */
[C---:B------:R-:W-:Y:S01]  /*6d90*/  FFMA R16, R81.reuse, R97, R16 ;  /* 0x0000006151107223 */ /* 0x040fe20000000010 */
[----:B------:R-:W-:Y:S01]  /*6da0*/  FFMA R17, R81, R100, R17 ;  /* 0x0000006451117223 */ /* 0x000fe20000000011 */
[C---:B------:R-:W-:Y:S01]  /*6db0*/  FMUL R18, R78.reuse, R22 ;  /* 0x000000164e127220 */ /* 0x040fe20000400000 */
[----:B------:R-:W-:Y:S01]  /*6dc0*/  F2FP.F16.E4M3.UNPACK_B R135, R161 ;  /* 0x000000a1ff87723e */ /* 0x000fe200020006ff */
        /* <DEDUP_REMOVED lines=10> */
[----:B------:R1:W-:Y:S01]  /*6e70*/  STS.128 [R172+UR49+0x4400], R184 ;  /* 0x004400b8ac007988 */ /* 0x0003e20008000c31 */
[----:B------:R-:W-:Y:S01]  /*6e80*/  HADD2.F32 R136, -RZ, R135.H1_H1 ;  /* 0x30000087ff887230 */ /* 0x000fe20000004100 */
[----:B------:R-:W-:Y:S01]  /*6e90*/  F2FP.SATFINITE.E4M3.F32.PACK_AB_MERGE_C R196, R23, R18, RZ ;  /* 0x0000001217c4723e */ /* 0x000fe200048070ff */
[C---:B------:R-:W-:Y:S01]  /*6ea0*/  FMUL R22, R78.reuse, R26 ;  /* 0x0000001a4e167220 */ /* 0x040fe20000400000 */
[C---:B------:R-:W-:Y:S01]  /*6eb0*/  FMUL R27, R78.reuse, R27 ;  /* 0x0000001b4e1b7220 */ /* 0x040fe20000400000 */
[--C-:B------:R-:W-:Y:S01]  /*6ec0*/  HADD2.F32 R107, -RZ, R109.reuse.H0_H0 ;  /* 0x2000006dff6b7230 */ /* 0x100fe20000004100 */
[----:B------:R-:W-:Y:S01]  /*6ed0*/  F2FP.SATFINITE.E4M3.F32.PACK_AB_MERGE_C R196, R17, R16, R196 ;  /* 0x0000001011c4723e */ /* 0x000fe200048070c4 */
[C---:B------:R-:W-:Y:S01]  /*6ee0*/  FFMA R22, R81.reuse, R103, R22 ;  /* 0x0000006751167223 */ /* 0x040fe20000000016 */
[C---:B------:R-:W-:Y:S01]  /*6ef0*/  FFMA R27, R81.reuse, R106, R27 ;  /* 0x0000006a511b7223 */ /* 0x040fe2000000001b */
[C---:B------:R-:W-:Y:S01]  /*6f00*/  FFMA R24, R81.reuse, R105, R24 ;  /* 0x0000006951187223 */ /* 0x040fe20000000018 */
[----:B------:R-:W-:Y:S01]  /*6f10*/  F2FP.F16.E4M3.UNPACK_B R137, R161.H1 ;  /* 0x000000a1ff89723e */ /* 0x000fe200030006ff */
[----:B------:R-:W-:Y:S02]  /*6f20*/  HADD2.F32 R110, -RZ, R109.H1_H1 ;  /* 0x3000006dff6e7230 */ /* 0x000fe40000004100 */
[----:B------:R-:W-:Y:S01]  /*6f30*/  FFMA R25, R81, R108, R25 ;  /* 0x0000006c51197223 */ /* 0x000fe20000000019 */
[----:B------:R-:W-:Y:S01]  /*6f40*/  F2FP.SATFINITE.E4M3.F32.PACK_AB_MERGE_C R197, R27, R22, RZ ;  /* 0x000000161bc5723e */ /* 0x000fe200048070ff */
[----:B------:R-:W-:Y:S02]  /*6f50*/  HADD2.F32 R109, -RZ, R111.H0_H0 ;  /* 0x2000006fff6d7230 */ /* 0x000fe40000004100 */
[C---:B------:R-:W-:Y:S01]  /*6f60*/  FMUL R26, R78.reuse, R30 ;  /* 0x0000001e4e1a7220 */ /* 0x040fe20000400000 */
[C---:B------:R-:W-:Y:S01]  /*6f70*/  FMUL R31, R78.reuse, R31 ;  /* 0x0000001f4e1f7220 */ /* 0x040fe20000400000 */
[--C-:B------:R-:W-:Y:S01]  /*6f80*/  HADD2.F32 R111, -RZ, R113.reuse.H0_H0 ;  /* 0x20000071ff6f7230 */ /* 0x100fe20000004100 */
[----:B------:R-:W-:Y:S01]  /*6f90*/  F2FP.SATFINITE.E4M3.F32.PACK_AB_MERGE_C R197, R21, R20, R197 ;  /* 0x0000001415c5723e */ /* 0x000fe200048070c5 */
[C---:B------:R-:W-:Y:S01]  /*6fa0*/  FFMA R26, R81.reuse, R107, R26 ;  /* 0x0000006b511a7223 */ /* 0x040fe2000000001a */
[C---:B------:R-:W-:Y:S01]  /*6fb0*/  FFMA R31, R81.reuse, R110, R31 ;  /* 0x0000006e511f7223 */ /* 0x040fe2000000001f */
[C---:B------:R-:W-:Y:S01]  /*6fc0*/  FFMA R28, R81.reuse, R109, R28 ;  /* 0x0000006d511c7223 */ /* 0x040fe2000000001c */
[----:B------:R-:W-:Y:S01]  /*6fd0*/  F2FP.F16.E4M3.UNPACK_B R139, R162 ;  /* 0x000000a2ff8b723e */ /* 0x000fe200020006ff */
[----:B------:R-:W-:Y:S02]  /*6fe0*/  HADD2.F32 R114, -RZ, R113.H1_H1 ;  /* 0x30000071ff727230 */ /* 0x000fe40000004100 */
[----:B------:R-:W-:Y:S01]  /*6ff0*/  FFMA R29, R81, R112, R29 ;  /* 0x00000070511d7223 */ /* 0x000fe2000000001d */
[----:B------:R-:W-:Y:S01]  /*7000*/  F2FP.SATFINITE.E4M3.F32.PACK_AB_MERGE_C R198, R31, R26, RZ ;  /* 0x0000001a1fc6723e */ /* 0x000fe200048070ff */
[----:B------:R-:W-:Y:S02]  /*7010*/  HADD2.F32 R113, -RZ, R115.H0_H0 ;  /* 0x20000073ff717230 */ /* 0x000fe40000004100 */
[C---:B------:R-:W-:Y:S01]  /*7020*/  FMUL R30, R78.reuse, R34 ;  /* 0x000000224e1e7220 */ /* 0x040fe20000400000 */
[----:B------:R-:W-:Y:S01]  /*7030*/  HADD2.F32 R140, -RZ, R139.H1_H1 ;  /* 0x3000008bff8c7230 */ /* 0x000fe20000004100 */
[----:B------:R-:W-:Y:S01]  /*7040*/  F2FP.SATFINITE.E4M3.F32.PACK_AB_MERGE_C R198, R25, R24, R198 ;  /* 0x0000001819c6723e */ /* 0x000fe200048070c6 */
[C---:B------:R-:W-:Y:S01]  /*7050*/  FMUL R35, R78.reuse, R35 ;  /* 0x000000234e237220 */ /* 0x040fe20000400000 */
[--C-:B------:R-:W-:Y:S02]  /*7060*/  HADD2.F32 R115, -RZ, R117.reuse.H0_H0 ;  /* 0x20000075ff737230 */ /* 0x100fe40000004100 */
[C---:B------:R-:W-:Y:S01]  /*7070*/  FFMA R30, R81.reuse, R111, R30 ;  /* 0x0000006f511e7223 */ /* 0x040fe2000000001e */
[----:B------:R-:W-:Y:S02]  /*7080*/  HADD2.F32 R118, -RZ, R117.H1_H1 ;  /* 0x30000075ff767230 */ /* 0x000fe40000004100 */
[C---:B------:R-:W-:Y:S01]  /*7090*/  FFMA R35, R81.reuse, R114, R35 ;  /* 0x0000007251237223 */ /* 0x040fe20000000023 */
[C---:B------:R-:W-:Y:S01]  /*70a0*/  FFMA R32, R81.reuse, R113, R32 ;  /* 0x0000007151207223 */ /* 0x040fe20000000020 */
[----:B------:R-:W-:Y:S01]  /*70b0*/  F2FP.F16.E4M3.UNPACK_B R141, R162.H1 ;  /* 0x000000a2ff8d723e */ /* 0x000fe200030006ff */
[----:B------:R-:W-:Y:S01]  /*70c0*/  FFMA R33, R81, R116, R33 ;  /* 0x0000007451217223 */ /* 0x000fe20000000021 */
[----:B------:R-:W-:Y:S01]  /*70d0*/  HADD2.F32 R117, -RZ, R119.H0_H0 ;  /* 0x20000077ff757230 */ /* 0x000fe20000004100 */
        /* <DEDUP_REMOVED lines=9> */
[----:B------:R1:W-:Y:S01]  /*7170*/  STS.128 [R204+0x4010], R196 ;  /* 0x004010c4cc007388 */ /* 0x0003e20000000c00 */
[----:B------:R-:W-:Y:S01]  /*7180*/  FFMA R37, R81, R120, R37 ;  /* 0x0000007851257223 */ /* 0x000fe20000000025 */
[----:B------:R-:W-:Y:S01]  /*7190*/  F2FP.SATFINITE.E4M3.F32.PACK_AB_MERGE_C R200, R39, R34, RZ ;  /* 0x0000002227c8723e */ /* 0x000fe200048070ff */
[----:B------:R-:W-:Y:S02]  /*71a0*/  HADD2.F32 R122, -RZ, R121.H1_H1 ;  /* 0x30000079ff7a7230 */ /* 0x000fe40000004100 */
[C---:B------:R-:W-:Y:S01]  /*71b0*/  FMUL R38, R78.reuse, R42 ;  /* 0x0000002a4e267220 */ /* 0x040fe20000400000 */
[----:B------:R-:W-:Y:S01]  /*71c0*/  HADD2.F32 R121, -RZ, R123.H0_H0 ;  /* 0x2000007bff797230 */ /* 0x000fe20000004100 */
[----:B------:R-:W-:Y:S01]  /*71d0*/  F2FP.SATFINITE.E4M3.F32.PACK_AB_MERGE_C R200, R33, R32, R200 ;  /* 0x0000002021c8723e */ /* 0x000fe200048070c8 */
[----:B------:R-:W-:Y:S02]  /*71e0*/  HADD2.F32 R144, -RZ, R143.H1_H1 ;  /* 0x3000008fff907230 */ /* 0x000fe40000004100 */
[C---:B------:R-:W-:Y:S01]  /*71f0*/  FFMA R38, R81.reuse, R119, R38 ;  /* 0x0000007751267223 */ /* 0x040fe20000000026 */
[C---:B------:R-:W-:Y:S01]  /*7200*/  FMUL R43, R78.reuse, R43 ;  /* 0x0000002b4e2b7220 */ /* 0x040fe20000400000 */
[--C-:B------:R-:W-:Y:S02]  /*7210*/  HADD2.F32 R123, -RZ, R125.reuse.H0_H0 ;  /* 0x2000007dff7b7230 */ /* 0x100fe40000004100 */
[C---:B------:R-:W-:Y:S01]  /*7220*/  FMUL R42, R78.reuse, R46 ;  /* 0x0000002e4e2a7220 */ /* 0x040fe20000400000 */
[----:B------:R-:W-:Y:S02]  /*7230*/  HADD2.F32 R126, -RZ, R125.H1_H1 ;  /* 0x3000007dff7e7230 */ /* 0x000fe40000004100 */
[C---:B------:R-:W-:Y:S01]  /*7240*/  FFMA R43, R81.reuse, R122, R43 ;  /* 0x0000007a512b7223 */ /* 0x040fe2000000002b */
[----:B------:R-:W-:Y:S01]  /*7250*/  F2FP.F16.E4M3.UNPACK_B R145, R163.H1 ;  /* 0x000000a3ff91723e */ /* 0x000fe200030006ff */
[C---:B------:R-:W-:Y:S01]  /*7260*/  FFMA R40, R81.reuse, R121, R40 ;  /* 0x0000007951287223 */ /* 0x040fe20000000028 */
[----:B------:R-:W-:Y:S01]  /*7270*/  FFMA R41, R81, R124, R41 ;  /* 0x0000007c51297223 */ /* 0x000fe20000000029 */
[----:B------:R-:W-:Y:S01]  /*7280*/  ISETP.NE.AND P0, PT, R193, RZ, PT ;  /* 0x000000ffc100720c */ /* 0x000fe20003f05270 */
[----:B------:R-:W-:Y:S01]  /*7290*/  HADD2.F32 R125, -RZ, R127.H0_H0 ;  /* 0x2000007fff7d7230 */ /* 0x000fe20000004100 */
[----:B------:R-:W-:Y:S01]  /*72a0*/  F2FP.SATFINITE.E4M3.F32.PACK_AB_MERGE_C R201, R43, R38, RZ ;  /* 0x000000262bc9723e */ /* 0x000fe200048070ff */
[----:B------:R-:W-:Y:S01]  /*72b0*/  FFMA R42, R81, R123, R42 ;  /* 0x0000007b512a7223 */ /* 0x000fe2000000002a */
[C---:B------:R-:W-:Y:S01]  /*72c0*/  FMUL R47, R78.reuse, R47 ;  /* 0x0000002f4e2f7220 */ /* 0x040fe20000400000 */
[--C-:B------:R-:W-:Y:S01]  /*72d0*/  HADD2.F32 R127, -RZ, R129.reuse.H0_H0 ;  /* 0x20000081ff7f7230 */ /* 0x100fe20000004100 */
[----:B------:R-:W-:Y:S01]  /*72e0*/  F2FP.SATFINITE.E4M3.F32.PACK_AB_MERGE_C R201, R37, R36, R201 ;  /* 0x0000002425c9723e */ /* 0x000fe200048070c9 */
[----:B------:R-:W-:Y:S02]  /*72f0*/  HADD2.F32 R130, -RZ, R129.H1_H1 ;  /* 0x30000081ff827230 */ /* 0x000fe40000004100 */
[C---:B------:R-:W-:Y:S01]  /*7300*/  FFMA R47, R81.reuse, R126, R47 ;  /* 0x0000007e512f7223 */ /* 0x040fe2000000002f */
[C---:B------:R-:W-:Y:S01]  /*7310*/  FFMA R44, R81.reuse, R125, R44 ;  /* 0x0000007d512c7223 */ /* 0x040fe2000000002c */
[C---:B------:R-:W-:Y:S01]  /*7320*/  FFMA R45, R81.reuse, R128, R45 ;  /* 0x00000080512d7223 */ /* 0x040fe2000000002d */
[----:B------:R-:W-:Y:S02]  /*7330*/  HADD2.F32 R129, -RZ, R131.H0_H0 ;  /* 0x20000083ff817230 */ /* 0x000fe40000004100 */
[C---:B------:R-:W-:Y:S01]  /*7340*/  FMUL R46, R78.reuse, R50 ;  /* 0x000000324e2e7220 */ /* 0x040fe20000400000 */
[C---:B------:R-:W-:Y:S01]  /*7350*/  FMUL R51, R78.reuse, R51 ;  /* 0x000000334e337220 */ /* 0x040fe20000400000 */
[--C-:B------:R-:W-:Y:S02]  /*7360*/  HADD2.F32 R131, -RZ, R133.reuse.H0_H0 ;  /* 0x20000085ff837230 */ /* 0x100fe40000004100 */
[C---:B------:R-:W-:Y:S01]  /*7370*/  FMUL R50, R78.reuse, R54 ;  /* 0x000000364e327220 */ /* 0x040fe20000400000 */
[C---:B------:R-:W-:Y:S01]  /*7380*/  FFMA R46, R81.reuse, R127, R46 ;  /* 0x0000007f512e7223 */ /* 0x040fe2000000002e */
[----:B------:R-:W-:Y:S02]  /*7390*/  HADD2.F32 R134, -RZ, R133.H1_H1 ;  /* 0x30000085ff867230 */ /* 0x000fe40000004100 */
[C---:B------:R-:W-:Y:S01]  /*73a0*/  FFMA R51, R81.reuse, R130, R51 ;  /* 0x0000008251337223 */ /* 0x040fe20000000033 */
[----:B------:R-:W-:Y:S02]  /*73b0*/  HADD2.F32 R133, -RZ, R135.H0_H0 ;  /* 0x20000087ff857230 */ /* 0x000fe40000004100 */
[C---:B------:R-:W-:Y:S01]  /*73c0*/  FMUL R55, R78.reuse, R55 ;  /* 0x000000374e377220 */ /* 0x040fe20000400000 */
[C---:B------:R-:W-:Y:S01]  /*73d0*/  FFMA R48, R81.reuse, R129, R48 ;  /* 0x0000008151307223 */ /* 0x040fe20000000030 */
[C---:B------:R-:W-:Y:S01]  /*73e0*/  FFMA R49, R81.reuse, R132, R49 ;  /* 0x0000008451317223 */ /* 0x040fe20000000031 */
[--C-:B------:R-:W-:Y:S02]  /*73f0*/  HADD2.F32 R135, -RZ, R137.reuse.H0_H0 ;  /* 0x20000089ff877230 */ /* 0x100fe40000004100 */
[C---:B------:R-:W-:Y:S01]  /*7400*/  FFMA R50, R81.reuse, R131, R50 ;  /* 0x0000008351327223 */ /* 0x040fe20000000032 */
[----:B------:R-:W-:Y:S02]  /*7410*/  HADD2.F32 R138, -RZ, R137.H1_H1 ;  /* 0x30000089ff8a7230 */ /* 0x000fe40000004100 */
[C---:B------:R-:W-:Y:S01]  /*7420*/  FMUL R54, R78.reuse, R58 ;  /* 0x0000003a4e367220 */ /* 0x040fe20000400000 */
[----:B------:R-:W-:Y:S02]  /*7430*/  HADD2.F32 R137, -RZ, R139.H0_H0 ;  /* 0x2000008bff897230 */ /* 0x000fe40000004100 */
[C---:B------:R-:W-:Y:S01]  /*7440*/  FFMA R55, R81.reuse, R134, R55 ;  /* 0x0000008651377223 */ /* 0x040fe20000000037 */
        /* <DEDUP_REMOVED lines=16> */
[----:B------:R-:W-:Y:S01]  /*7550*/  FFMA R63, R81, R142, R63 ;  /* 0x0000008e513f7223 */ /* 0x000fe2000000003f */
[----:B------:R-:W-:Y:S01]  /*7560*/  FMUL R67, R78, R67 ;  /* 0x000000434e437220 */ /* 0x000fe20000400000 */
[----:B------:R-:W-:Y:S01]  /*7570*/  F2FP.SATFINITE.E4M3.F32.PACK_AB_MERGE_C R202, R47, R42, RZ ;  /* 0x0000002a2fca723e */ /* 0x000fe200048070ff */
[----:B------:R-:W-:Y:S01]  /*7580*/  FFMA R60, R81, R141, R60 ;  /* 0x0000008d513c7223 */ /* 0x000fe2000000003c */
[----:B------:R-:W-:Y:S01]  /*7590*/  F2FP.SATFINITE.E4M3.F32.PACK_AB_MERGE_C R203, R51, R46, RZ ;  /* 0x0000002e33cb723e */ /* 0x000fe200048070ff */
[C---:B------:R-:W-:Y:S01]  /*75a0*/  FFMA R61, R81.reuse, R144, R61 ;  /* 0x00000090513d7223 */ /* 0x040fe2000000003d */
[C---:B------:R-:W-:Y:S01]  /*75b0*/  FFMA R62, R81.reuse, R143, R62 ;  /* 0x0000008f513e7223 */ /* 0x040fe2000000003e */
[----:B------:R-:W-:Y:S01]  /*75c0*/  FFMA R67, R81, R146, R67 ;  /* 0x0000009251437223 */ /* 0x000fe20000000043 */
[----:B------:R-:W-:Y:S02]  /*75d0*/  F2FP.SATFINITE.E4M3.F32.PACK_AB_MERGE_C R202, R41, R40, R202 ;  /* 0x0000002829ca723e */ /* 0x000fe400048070ca */
[----:B------:R-:W-:Y:S02]  /*75e0*/  F2FP.SATFINITE.E4M3.F32.PACK_AB_MERGE_C R203, R45, R44, R203 ;  /* 0x0000002c2dcb723e */ /* 0x000fe400048070cb */
[----:B------:R-:W-:Y:S02]  /*75f0*/  F2FP.SATFINITE.E4M3.F32.PACK_AB_MERGE_C R212, R55, R50, RZ ;  /* 0x0000003237d4723e */ /* 0x000fe400048070ff */
[----:B------:R-:W-:Y:S01]  /*7600*/  F2FP.SATFINITE.E4M3.F32.PACK_AB_MERGE_C R213, R59, R54, RZ ;  /* 0x000000363bd5723e */ /* 0x000fe200048070ff */
[----:B------:R1:W-:Y:S01]  /*7610*/  STS.128 [R206+0x4020], R200 ;  /* 0x004020c8ce007388 */ /* 0x0003e20000000c00 */
[----:B------:R-:W-:Y:S02]  /*7620*/  F2FP.SATFINITE.E4M3.F32.PACK_AB_MERGE_C R214, R63, R58, RZ ;  /* 0x0000003a3fd6723e */ /* 0x000fe400048070ff */
[----:B------:R-:W-:Y:S02]  /*7630*/  F2FP.SATFINITE.E4M3.F32.PACK_AB_MERGE_C R215, R67, R62, RZ ;  /* 0x0000003e43d7723e */ /* 0x000fe400048070ff */
[----:B------:R-:W-:Y:S02]  /*7640*/  F2FP.SATFINITE.E4M3.F32.PACK_AB_MERGE_C R212, R49, R48, R212 ;  /* 0x0000003031d4723e */ /* 0x000fe400048070d4 */
[----:B------:R-:W-:Y:S02]  /*7650*/  F2FP.SATFINITE.E4M3.F32.PACK_AB_MERGE_C R213, R53, R52, R213 ;  /* 0x0000003435d5723e */ /* 0x000fe400048070d5 */
[----:B------:R-:W-:Y:S02]  /*7660*/  F2FP.SATFINITE.E4M3.F32.PACK_AB_MERGE_C R214, R57, R56, R214 ;  /* 0x0000003839d6723e */ /* 0x000fe400048070d6 */
[----:B------:R-:W-:Y:S02]  /*7670*/  F2FP.SATFINITE.E4M3.F32.PACK_AB_MERGE_C R215, R61, R60, R215 ;  /* 0x0000003c3dd7723e */ /* 0x000fe400048070d7 */
[----:B------:R-:W-:Y:S02]  /*7680*/  LEA R210, R181, UR49, 0x3 ;  /* 0x00000031b5d27c11 */ /* 0x000fe4000f8e18ff */
[----:B------:R-:W-:Y:S01]  /*7690*/  @P6 SHF.L.U32 R221, R180, 0x1f, RZ ;  /* 0x0000001fb4dd6819 */ /* 0x000fe200000006ff */
[----:B------:R1:W-:Y:S01]  /*76a0*/  STS.128 [R205+0x4010], R212 ;  /* 0x004010d4cd007388 */ /* 0x0003e20000000c00 */
[----:B------:R-:W-:Y:S01]  /*76b0*/  @!PT LDS RZ, [RZ] ;  /* 0x00000000fffff984 */ /* 0x000fe20000000800 */
[----:B------:R-:W-:Y:S01]  /*76c0*/  @!PT LDS RZ, [RZ] ;  /* 0x00000000fffff984 */ /* 0x000fe20000000800 */
[----:B------:R-:W-:Y:S01]  /*76d0*/  @!PT LDS RZ, [RZ] ;  /* 0x00000000fffff984 */ /* 0x000fe20000000800 */
[----:B------:R-:W-:Y:S01]  /*76e0*/  @!PT LDS RZ, [RZ] ;  /* 0x00000000fffff984 */ /* 0x000fe20000000800 */
[----:B------:R2:W-:Y:S07]  /*76f0*/  MEMBAR.ALL.CTA ;  /* 0x0000000000007992 */ /* 0x0005ee0000008000 */
[----:B--2---:R-:W2:Y:S02]  /*7700*/  FENCE.VIEW.ASYNC.S ;  /* 0x00000000000073c6 */ /* 0x004ea40000000000 */
[----:B--2---:R-:W-:Y:S06]  /*7710*/  BAR.SYNC.DEFER_BLOCKING 0x1, 0x80 ;  /* 0x0042000000007b1d */ /* 0x004fec0000010000 */
[----:B------:R-:W-:Y:S05]  /*7720*/  @P0 BRA `(.L_x_117) ;  /* 0x0000000000280947 */ /* 0x000fea0003800000 */
[----:B------:R-:W-:Y:S02]  /*7730*/  UIADD3 UR4, UPT, UPT, UR49, 0x4400, URZ ;  /* 0x0000440031047890 */ /* 0x000fe4000fffe0ff */
[----:B------:R-:W-:Y:S01]  /*7740*/  UIADD3 UR6, UP0, UPT, UR52, 0x680, URZ ;  /* 0x0000068034067890 */ /* 0x000fe2000ff1e0ff */
[----:B------:R-:W-:Y:S03]  /*7750*/  UMOV UR43, UR36 ;  /* 0x00000024002b7c82 */ /* 0x000fe60008000000 */
[----:B------:R-:W-:Y:S01]  /*7760*/  MOV R192, UR4 ;  /* 0x0000000400c07c02 */ /* 0x000fe20008000f00 */
[----:B------:R-:W-:Y:S03]  /*7770*/  UIADD3.X UR7, UPT, UPT, URZ, UR53, URZ, UP0, !UPT ;  /* 0x00000035ff077290 */ /* 0x000fe600087fe4ff */
[----:B------:R-:W-:Y:S11]  /*7780*/  R2UR UR40, R192 ;  /* 0x00000000c02872ca */ /* 0x000ff600000e0000 */
[----:B------:R-:W-:Y:S02]  /*7790*/  @!UPT UIADD3 URZ, UPT, UPT, URZ, URZ, URZ ;  /* 0x000000fffffff290 */ /* 0x000fe4000fffe0ff */
[----:B------:R2:W-:Y:S01]  /*77a0*/  UTMASTG.3D [UR40], [UR6] ;  /* 0x00000028060073b5 */ /* 0x0005e20008010000 */
[----:B------:R0:W-:Y:S01]  /*77b0*/  UTMACMDFLUSH ;  /* 0x00000000000079b7 */ /* 0x0001e20000000000 */
[----:B--2---:R-:W-:Y:S04]  /*77c0*/  DEPBAR.LE SB0, 0x1 ;  /* 0x000080400000791a */ /* 0x004fe80000000000 */
.L_x_117:
[----:B------:R-:W-:Y:S05]  /*77d0*/  BSYNC.RECONVERGENT B0 ;  /* 0x0000000000007941 */ /* 0x000fea0003800200 */
.L_x_116:
[----:B------:R-:W-:Y:S06]  /*77e0*/  BAR.SYNC.DEFER_BLOCKING 0x1, 0x80 ;  /* 0x0042000000007b1d */ /* 0x000fec0000010000 */
[----:B------:R-:W2:Y:S01]  /*77f0*/  @P6 SYNCS.PHASECHK.TRANS64.TRYWAIT P0, [R210+URZ+0x180], R221 ;  /* 0x000180ddd20065a7 */ /* 0x000ea200080011ff */
[----:B------:R-:W-:Y:S01]  /*7800*/  BSSY B1, `(.L_x_118) ;  /* 0x0000023000017945 */ /* 0x000fe20003800000 */
[----:B--2---:R-:W-:Y:S03]  /*7810*/  @P6 SEL R208, RZ, 0x1, !P0 ;  /* 0x00000001ffd06807 */ /* 0x004fe60004000000 */
[----:B------:R-:W-:Y:S05]  /*7820*/  @!P6 BRA `(.L_x_119) ;  /* 0x000000000080e947 */ /* 0x000fea0003800000 */
[----:B------:R-:W-:Y:S01]  /*7830*/  ISETP.NE.AND P1, PT, R209, RZ, PT ;  /* 0x000000ffd100720c */ /* 0x000fe20003f25270 */
[----:B------:R-:W-:Y:S01]  /*7840*/  BSSY B0, `(.L_x_120) ;  /* 0x000000a000007945 */ /* 0x000fe20003800000 */
[----:B------:R-:W-:Y:S11]  /*7850*/  ISETP.NE.AND P0, PT, R208, RZ, PT ;  /* 0x000000ffd000720c */ /* 0x000ff60003f05270 */
[----:B------:R-:W-:Y:S04]  /*7860*/  @P1 IMAD R0, R181, 0x2000, R190 ;  /* 0x00002000b5001824 */ /* 0x000fe800078e02be */
[C---:B------:R-:W-:Y:S01]  /*7870*/  @P1 IMAD.IADD R2, R0.reuse, 0x1, R211 ;  /* 0x0000000100021824 */ /* 0x040fe200078e02d3 */
[----:B------:R-:W-:Y:S03]  /*7880*/  @P1 IADD3 R219, PT, PT, R0, R219, RZ ;  /* 0x000000db00db1210 */ /* 0x000fe60007ffe0ff */
[----:B------:R-:W-:Y:S01]  /*7890*/  @P1 IMAD.IADD R217, R217, 0x1, R2 ;  /* 0x00000001d9d91824 */ /* 0x000fe200078e0202 */
[----:B------:R-:W-:Y:S06]  /*78a0*/  @P0 BRA `(.L_x_121) ;  /* 0x00000000000c0947 */ /* 0x000fec0003800000 */
[----:B------:R-:W-:Y:S04]  /*78b0*/  SHF.L.U32 R3, R180, 0x1f, RZ ;  /* 0x0000001fb4037819 */ /* 0x000fe800000006ff */
[----:B------:R-:W2:Y:S02]  /*78c0*/  SYNCS.PHASECHK.TRANS64.TRYWAIT P0, [R210+URZ+0x180], R3 ;  /* 0x00018003d20075a7 */ /* 0x000ea400080011ff */
[----:B--2---:R-:W-:Y:S05]  /*78d0*/  @!P0 BRA `(.L_x_122) ;  /* 0x0000002400988947 */ /* 0x004fea0003800000 */
.L_x_121:
[----:B------:R-:W-:Y:S05]  /*78e0*/  BSYNC B0 ;  /* 0x0000000000007941 */ /* 0x000fea0003800000 */
.L_x_120:
[----:B------:R-:W-:Y:S01]  /*78f0*/  ISETP.NE.AND P0, PT, R209, RZ, PT ;  /* 0x000000ffd100720c */ /* 0x000fe20003f05270 */
[----:B--2---:R-:W-:Y:S02]  /*7900*/  VIADD R210, R210, 0x190 ;  /* 0x00000190d2d27836 */ /* 0x004fe40000000000 */
[----:B------:R-:W-:Y:S02]  /*7910*/  IMAD.U32 R3, RZ, RZ, UR37 ;  /* 0x00000025ff037e24 */ /* 0x000fe4000f8e00ff */
[----:B------:R-:W-:Y:S03]  /*7920*/  VIADD R181, R181, 0x1 ;  /* 0x00000001b5b57836 */ /* 0x000fe60000000000 */
[----:B------:R-:W-:Y:S05]  /*7930*/  PRMT R3, R3, 0x654, R210 ;  /* 0x0000065403037816 */ /* 0x000fea00000000d2 */
[----:B------:R2:W3:Y:S04]  /*7940*/  @P0 LDS.128 R148, [R0] ;  /* 0x0000000000940984 */ /* 0x0004e80000000c00 */
[----:B------:R2:W4:Y:S04]  /*7950*/  @P0 LDS.128 R152, [R2+0x10] ;  /* 0x0000100002980984 */ /* 0x0005280000000c00 */
        /* <DEDUP_REMOVED lines=9> */
[----:B------:R-:W-:Y:S01]  /*79f0*/  SEL R181, R181, RZ, P0 ;  /* 0x000000ffb5b57207 */ /* 0x000fe20000000000 */
[----:B-----5:R5:W-:Y:S02]  /*7a00*/  SYNCS.ARRIVE.TRANS64.RED.A1T0 RZ, [R3+URZ], RZ ;  /* 0x000000ff03ff79a7 */ /* 0x020be400081004ff */
[----:B-----5:R-:W-:Y:S04]  /*7a10*/  SEL R3, RZ, 0x1, P0 ;  /* 0x00000001ff037807 */ /* 0x020fe80000000000 */
[----:B--234-:R-:W-:Y:S02]  /*7a20*/  LOP3.LUT R180, R180, R3, RZ, 0x3c, !PT ;  /* 0x00000003b4b47212 */ /* 0x01cfe400078e3cff */
.L_x_119:
[----:B------:R-:W-:Y:S05]  /*7a30*/  BSYNC B1 ;  /* 0x0000000000017941 */ /* 0x000fea0003800000 */
.L_x_118:
[----:B------:R-:W-:Y:S05]  /*7a40*/  VIADD R0, R80, 0x40 ;  /* 0x0000004050007836 */ /* 0x000fea0000000000 */
[----:B------:R-:W-:Y:S04]  /*7a50*/  SHF.R.U32.HI R0, RZ, 0x15, R0 ;  /* 0x00000015ff007819 */ /* 0x000fe80000011600 */
[----:B------:R-:W-:Y:S11]  /*7a60*/  LOP3.LUT P0, RZ, R0, 0x3, R173, 0x48, !PT ;  /* 0x0000000300ff7812 */ /* 0x000ff600078048ad */
[----:B------:R-:W-:Y:S02]  /*7a70*/  @!UPT UIADD3 URZ, UPT, UPT, URZ, URZ, URZ ;  /* 0x000000fffffff290 */ /* 0x000fe4000fffe0ff */
[----:B------:R-:W-:Y:S05]  /*7a80*/  @!P0 BRA `(.L_x_123) ;  /* 0x0000000000408947 */ /* 0x000fea0003800000 */
[----:B------:R-:W2:Y:S01]  /*7a90*/  LDCU.64 UR8, c[0x4][0x70] ;  /* 0x01000e00ff0877ac */ /* 0x000ea20008000a00 */
[----:B------:R-:W-:Y:S01]  /*7aa0*/  MOV R3, 0x0 ;  /* 0x0000000000037802 */ /* 0x000fe20000000f00 */
[----:B------:R-:W-:Y:S02]  /*7ab0*/  HFMA2 R12, -RZ, RZ, 0, 5.9604644775390625e-08 ;  /* 0x00000001ff0c7431 */ /* 0x000fe400000001ff */
[----:B------:R-:W-:Y:S02]  /*7ac0*/  IMAD.MOV.U32 R8, RZ, RZ, 0x192 ;  /* 0x00000192ff087424 */ /* 0x000fe400078e00ff */
[----:B------:R-:W-:Y:S01]  /*7ad0*/  IMAD.MOV.U32 R13, RZ, RZ, RZ ;  /* 0x000000ffff0d7224 */ /* 0x000fe200078e00ff */
[----:B------:R-:W3:Y:S01]  /*7ae0*/  LDCU.64 UR6, c[0x4][0x78] ;  /* 0x01000f00ff0677ac */ /* 0x000ee20008000a00 */
[----:B------:R-:W4:Y:S01]  /*7af0*/  LDC.64 R2, c[0x4][R3] ;  /* 0x0100000003027b82 */ /* 0x000f220000000a00 */
[----:B------:R-:W5:Y:S01]  /*7b00*/  LDCU.64 UR4, c[0x4][0x10] ;  /* 0x01000200ff0477ac */ /* 0x000f620008000a00 */
[----:B--2---:R-:W-:Y:S01]  /*7b10*/  MOV R5, UR9 ;  /* 0x0000000900057c02 */ /* 0x004fe20008000f00 */
[----:B------:R-:W-:Y:S01]  /*7b20*/  IMAD.U32 R4, RZ, RZ, UR8 ;  /* 0x00000008ff047e24 */ /* 0x000fe2000f8e00ff */
[----:B---3--:R-:W-:Y:S01]  /*7b30*/  MOV R7, UR7 ;  /* 0x0000000700077c02 */ /* 0x008fe20008000f00 */
[----:B------:R-:W-:Y:S01]  /*7b40*/  IMAD.U32 R6, RZ, RZ, UR6 ;  /* 0x00000006ff067e24 */ /* 0x000fe2000f8e00ff */
[----:B-----5:R-:W-:Y:S01]  /*7b50*/  MOV R11, UR5 ;  /* 0x00000005000b7c02 */ /* 0x020fe20008000f00 */
[----:B------:R-:W-:Y:S02]  /*7b60*/  IMAD.U32 R10, RZ, RZ, UR4 ;  /* 0x00000004ff0a7e24 */ /* 0x000fe4000f8e00ff */
[----:B------:R-:W-:Y:S07]  /*7b70*/  LEPC R20, `(.L_x_123) ;  /* 0x000000001014794e */ /* 0x000fee0000000000 */
[----:B-1--4-:R-:W-:Y:S05]  /*7b80*/  CALL.ABS.NOINC R2 ;  /* 0x0000000002007343 */ /* 0x012fea0003c00000 */
.L_x_123:
[----:B------:R-:W-:Y:S01]  /*7b90*/  ISETP.NE.AND P0, PT, R193, RZ, PT ;  /* 0x000000ffc100720c */ /* 0x000fe20003f05270 */
[----:B------:R-:W-:Y:S05]  /*7ba0*/  WARPSYNC.ALL ;  /* 0x0000000000007948 */ /* 0x000fea0003800000 */
[----:B------:R-:W-:Y:S01]  /*7bb0*/  R2UR UR4, R80 ;  /* 0x00000000500472ca */ /* 0x000fe200000e0000 */
[----:B------:R-:W-:Y:S01]  /*7bc0*/  BSSY.RECONVERGENT B0, `(.L_x_124) ;  /* 0x000011d000007945 */ /* 0x000fe20003800200 */
[----:B------:R-:W-:Y:S02]  /*7bd0*/  F2FP.F16.E4M3.UNPACK_B R11, R149 ;  /* 0x00000095ff0b723e */ /* 0x000fe400020006ff */
[----:B------:R-:W-:Y:S02]  /*7be0*/  F2FP.F16.E4M3.UNPACK_B R10, R150 ;  /* 0x00000096ff0a723e */ /* 0x000fe400020006ff */
[----:B------:R-:W-:Y:S01]  /*7bf0*/  F2FP.F16.E4M3.UNPACK_B R9, R151 ;  /* 0x00000097ff09723e */ /* 0x000fe200020006ff */
[--C-:B------:R-:W-:Y:S01]  /*7c00*/  HADD2.F32 R83, -RZ, R11.reuse.H0_H0 ;  /* 0x2000000bff537230 */ /* 0x100fe20000004100 */
[----:B------:R-:W-:Y:S01]  /*7c10*/  F2FP.F16.E4M3.UNPACK_B R8, R152 ;  /* 0x00000098ff08723e */ /* 0x000fe200020006ff */
[----:B------:R-:W-:Y:S01]  /*7c20*/  HADD2.F32 R84, -RZ, R11.H1_H1 ;  /* 0x3000000bff547230 */ /* 0x000fe20000004100 */
[----:B------:R-:W-:Y:S01]  /*7c30*/  F2FP.F16.E4M3.UNPACK_B R7, R153 ;  /* 0x00000099ff07723e */ /* 0x000fe200020006ff */
[--C-:B------:R-:W-:Y:S01]  /*7c40*/  HADD2.F32 R87, -RZ, R10.reuse.H0_H0 ;  /* 0x2000000aff577230 */ /* 0x100fe20000004100 */
[----:B------:R-:W-:Y:S01]  /*7c50*/  F2FP.F16.E4M3.UNPACK_B R6, R154 ;  /* 0x0000009aff06723e */ /* 0x000fe200020006ff */
[----:B------:R-:W-:Y:S01]  /*7c60*/  HADD2.F32 R88, -RZ, R10.H1_H1 ;  /* 0x3000000aff587230 */ /* 0x000fe20000004100 */
[----:B------:R-:W-:Y:S01]  /*7c70*/  F2FP.F16.E4M3.UNPACK_B R5, R155 ;  /* 0x0000009bff05723e */ /* 0x000fe200020006ff */
[--C-:B------:R-:W-:Y:S01]  /*7c80*/  HADD2.F32 R91, -RZ, R9.reuse.H0_H0 ;  /* 0x20000009ff5b7230 */ /* 0x100fe20000004100 */
[----:B-1----:R-:W-:Y:S01]  /*7c90*/  F2FP.F16.E4M3.UNPACK_B R4, R156 ;  /* 0x0000009cff04723e */ /* 0x002fe200020006ff */
[----:B------:R-:W-:Y:S01]  /*7ca0*/  HADD2.F32 R92, -RZ, R9.H1_H1 ;  /* 0x30000009ff5c7230 */ /* 0x000fe20000004100 */
[-C--:B------:R-:W-:Y:S01]  /*7cb0*/  F2FP.F16.E4M3.UNPACK_B R2, R148.reuse ;  /* 0x00000094ff02723e */ /* 0x080fe200020006ff */
[--C-:B------:R-:W-:Y:S01]  /*7cc0*/  HADD2.F32 R95, -RZ, R8.reuse.H0_H0 ;  /* 0x20000008ff5f7230 */ /* 0x100fe20000004100 */
[----:B------:R-:W-:Y:S01]  /*7cd0*/  F2FP.F16.E4M3.UNPACK_B R148, R148.H1 ;  /* 0x00000094ff94723e */ /* 0x000fe200030006ff */
[----:B------:R-:W-:Y:S01]  /*7ce0*/  HADD2.F32 R97, -RZ, R8.H1_H1 ;  /* 0x30000008ff617230 */ /* 0x000fe20000004100 */
[----:B------:R-:W-:Y:S01]  /*7cf0*/  F2FP.F16.E4M3.UNPACK_B R149, R149.H1 ;  /* 0x00000095ff95723e */ /* 0x000fe200030006ff */
[--C-:B------:R-:W-:Y:S01]  /*7d00*/  HADD2.F32 R98, -RZ, R7.reuse.H0_H0 ;  /* 0x20000007ff627230 */ /* 0x100fe20000004100 */
[----:B------:R-:W-:Y:S01]  /*7d10*/  F2FP.F16.E4M3.UNPACK_B R150, R150.H1 ;  /* 0x00000096ff96723e */ /* 0x000fe200030006ff */
[----:B------:R-:W-:Y:S01]  /*7d20*/  HADD2.F32 R101, -RZ, R7.H1_H1 ;  /* 0x30000007ff657230 */ /* 0x000fe20000004100 */
[----:B------:R-:W-:Y:S01]  /*7d30*/  F2FP.F16.E4M3.UNPACK_B R151, R151.H1 ;  /* 0x00000097ff97723e */ /* 0x000fe200030006ff */
[--C-:B------:R-:W-:Y:S01]  /*7d40*/  HADD2.F32 R102, -RZ, R6.reuse.H0_H0 ;  /* 0x20000006ff667230 */ /* 0x100fe20000004100 */
[----:B------:R-:W-:Y:S01]  /*7d50*/  F2FP.F16.E4M3.UNPACK_B R138, R163 ;  /* 0x000000a3ff8a723e */ /* 0x000fe200020006ff */
[----:B------:R-:W-:Y:S01]  /*7d60*/  HADD2.F32 R105, -RZ, R6.H1_H1 ;  /* 0x30000006ff697230 */ /* 0x000fe20000004100 */
[----:B------:R-:W-:Y:S01]  /*7d70*/  R2UR UR5, R207 ;  /* 0x00000000cf0572ca */ /* 0x000fe200000e0000 */
        /* <DEDUP_REMOVED lines=8> */
[----:B------:R-:W1:Y:S01]  /*7e00*/  LDTM.x64 R4, tmem[UR4+0x40] ;  /* 0x00004004000479ee */ /* 0x000e620008340000 */
[--C-:B------:R-:W-:Y:S01]  /*7e10*/  HADD2.F32 R0, -RZ, R2.reuse.H0_H0 ;  /* 0x20000002ff007230 */ /* 0x100fe20000004100 */
[----:B------:R-:W-:Y:S01]  /*7e20*/  NOP ;  /* 0x0000000000007918 */ /* 0x000fe20000000000 */
[----:B------:R-:W-:Y:S01]  /*7e30*/  HADD2.F32 R2, -RZ, R2.H1_H1 ;  /* 0x30000002ff027230 */ /* 0x000fe20000004100 */
[----:B------:R-:W-:Y:S01]  /*7e40*/  UIADD3 UR5, UPT, UPT, UR5, 0x1f0, URZ ;  /* 0x000001f005057890 */ /* 0x000fe2000fffe0ff */
[--C-:B------:R-:W-:Y:S01]  /*7e50*/  HADD2.F32 R86, -RZ, R149.reuse.H1_H1 ;  /* 0x30000095ff567230 */ /* 0x100fe20000004100 */
[----:B------:R-:W-:Y:S01]  /*7e60*/  F2FP.F16.E4M3.UNPACK_B R132, R161 ;  /* 0x000000a1ff84723e */ /* 0x000fe200020006ff */
[--C-:B------:R-:W-:Y:S01]  /*7e70*/  HADD2.F32 R114, -RZ, R116.reuse.H0_H0 ;  /* 0x20000074ff727230 */ /* 0x100fe20000004100 */
[----:B------:R-:W-:Y:S01]  /*7e80*/  UPRMT UR5, UR37, 0x654, UR5 ;  /* 0x0000065425057896 */ /* 0x000fe20008000005 */
[----:B------:R-:W-:Y:S01]  /*7e90*/  HADD2.F32 R117, -RZ, R116.H1_H1 ;  /* 0x30000074ff757230 */ /* 0x000fe20000004100 */
[----:B------:R-:W-:Y:S01]  /*7ea0*/  F2FP.F16.E4M3.UNPACK_B R136, R162 ;  /* 0x000000a2ff88723e */ /* 0x000fe200020006ff */
[--C-:B------:R-:W-:Y:S01]  /*7eb0*/  HADD2.F32 R118, -RZ, R120.reuse.H0_H0 ;  /* 0x20000078ff767230 */ /* 0x100fe20000004100 */
[----:B------:R-:W-:Y:S01]  /*7ec0*/  F2FP.F16.E4M3.UNPACK_B R152, R152.H1 ;  /* 0x00000098ff98723e */ /* 0x000fe200030006ff */
[----:B------:R-:W-:Y:S01]  /*7ed0*/  HADD2.F32 R121, -RZ, R120.H1_H1 ;  /* 0x30000078ff797230 */ /* 0x000fe20000004100 */
[----:B------:R-:W-:Y:S01]  /*7ee0*/  F2FP.F16.E4M3.UNPACK_B R153, R153.H1 ;  /* 0x00000099ff99723e */ /* 0x000fe200030006ff */
[--C-:B------:R-:W-:Y:S01]  /*7ef0*/  HADD2.F32 R122, -RZ, R124.reuse.H0_H0 ;  /* 0x2000007cff7a7230 */ /* 0x100fe20000004100 */
[----:B------:R-:W-:Y:S01]  /*7f00*/  F2FP.F16.E4M3.UNPACK_B R154, R154.H1 ;  /* 0x0000009aff9a723e */ /* 0x000fe200030006ff */
[----:B-1----:R-:W-:Y:S01]  /*7f10*/  SYNCS.ARRIVE.TRANS64.RED.A1T0 RZ, [UR5], RZ ;  /* 0x000000ffffff79a7 */ /* 0x002fe20008100405 */
[----:B------:R-:W-:Y:S01]  /*7f20*/  HADD2.F32 R125, -RZ, R124.H1_H1 ;  /* 0x3000007cff7d7230 */ /* 0x000fe20000004100 */
[----:B------:R-:W-:Y:S01]  /*7f30*/  F2FP.F16.E4M3.UNPACK_B R155, R155.H1 ;  /* 0x0000009bff9b723e */ /* 0x000fe200030006ff */
[--C-:B------:R-:W-:Y:S01]  /*7f40*/  HADD2.F32 R126, -RZ, R128.reuse.H0_H0 ;  /* 0x20000080ff7e7230 */ /* 0x100fe20000004100 */
[----:B------:R-:W-:Y:S01]  /*7f50*/  F2FP.F16.E4M3.UNPACK_B R156, R156.H1 ;  /* 0x0000009cff9c723e */ /* 0x000fe200030006ff */
[----:B------:R-:W-:Y:S01]  /*7f60*/  HADD2.F32 R129, -RZ, R128.H1_H1 ;  /* 0x30000080ff817230 */ /* 0x000fe20000004100 */
[----:B------:R-:W-:Y:S01]  /*7f70*/  F2FP.F16.E4M3.UNPACK_B R157, R157.H1 ;  /* 0x0000009dff9d723e */ /* 0x000fe200030006ff */
[C---:B------:R-:W-:Y:S01]  /*7f80*/  FMUL R4, R78.reuse, R4 ;  /* 0x000000044e047220 */ /* 0x040fe20000400000 */
[C---:B------:R-:W-:Y:S01]  /*7f90*/  FMUL R5, R78.reuse, R5 ;  /* 0x000000054e057220 */ /* 0x040fe20000400000 */
[----:B------:R-:W-:Y:S02]  /*7fa0*/  HADD2.F32 R3, -RZ, R148.H0_H0 ;  /* 0x20000094ff037230 */ /* 0x000fe40000004100 */
        /* <DEDUP_REMOVED lines=9> */
[C---:B------:R-:W-:Y:S01]  /*8040*/  FMUL R2, R78.reuse, R21 ;  /* 0x000000154e027220 */ /* 0x040fe20000400000 */
[C---:B------:R-:W-:Y:S01]  /*8050*/  FMUL R21, R78.reuse, R28 ;  /* 0x0000001c4e157220 */ /* 0x040fe20000400000 */
[----:B------:R-:W-:Y:S02]  /*8060*/  HADD2.F32 R130, -RZ, R132.H0_H0 ;  /* 0x20000084ff827230 */ /* 0x000fe40000004100 */
[C---:B------:R-:W-:Y:S01]  /*8070*/  FMUL R6, R78.reuse, R6 ;  /* 0x000000064e067220 */ /* 0x040fe20000400000 */
[----:B------:R-:W-:Y:S02]  /*8080*/  HADD2.F32 R82, -RZ, R148.H1_H1 ;  /* 0x30000094ff527230 */ /* 0x000fe40000004100 */
[C---:B------:R-:W-:Y:S01]  /*8090*/  FMUL R7, R78.reuse, R7 ;  /* 0x000000074e077220 */ /* 0x040fe20000400000 */
[----:B------:R-:W-:Y:S02]  /*80a0*/  HADD2.F32 R85, -RZ, R149.H0_H0 ;  /* 0x20000095ff557230 */ /* 0x000fe40000004100 */
[C---:B------:R-:W-:Y:S01]  /*80b0*/  FFMA R6, R81.reuse, R3, R6 ;  /* 0x0000000351067223 */ /* 0x040fe20000000006 */
[----:B------:R-:W-:Y:S02]  /*80c0*/  HADD2.F32 R133, -RZ, R132.H1_H1 ;  /* 0x30000084ff857230 */ /* 0x000fe40000004100 */
[C---:B------:R-:W-:Y:S01]  /*80d0*/  FFMA R7, R81.reuse, R82, R7 ;  /* 0x0000005251077223 */ /* 0x040fe20000000007 */
[C---:B------:R-:W-:Y:S01]  /*80e0*/  FFMA R8, R81.reuse, R83, R8 ;  /* 0x0000005351087223 */ /* 0x040fe20000000008 */
[C---:B------:R-:W-:Y:S01]  /*80f0*/  FFMA R9, R81.reuse, R84, R9 ;  /* 0x0000005451097223 */ /* 0x040fe20000000009 */
[--C-:B------:R-:W-:Y:S02]  /*8100*/  HADD2.F32 R82, -RZ, R138.reuse.H0_H0 ;  /* 0x2000008aff527230 */ /* 0x100fe40000004100 */
[C---:B------:R-:W-:Y:S01]  /*8110*/  FMUL R10, R78.reuse, R10 ;  /* 0x0000000a4e0a7220 */ /* 0x040fe20000400000 */
[----:B------:R-:W-:Y:S02]  /*8120*/  HADD2.F32 R83, -RZ, R138.H1_H1 ;  /* 0x3000008aff537230 */ /* 0x000fe40000004100 */
[C---:B------:R-:W-:Y:S01]  /*8130*/  FMUL R11, R78.reuse, R11 ;  /* 0x0000000b4e0b7220 */ /* 0x040fe20000400000 */
[----:B------:R-:W-:Y:S02]  /*8140*/  HADD2.F32 R89, -RZ, R150.H0_H0 ;  /* 0x20000096ff597230 */ /* 0x000fe40000004100 */
[C---:B------:R-:W-:Y:S01]  /*8150*/  FFMA R10, R81.reuse, R85, R10 ;  /* 0x00000055510a7223 */ /* 0x040fe2000000000a */
[--C-:B------:R-:W-:Y:S02]  /*8160*/  HADD2.F32 R134, -RZ, R136.reuse.H0_H0 ;  /* 0x20000088ff867230 */ /* 0x100fe40000004100 */
[C---:B------:R-:W-:Y:S01]  /*8170*/  FFMA R11, R81.reuse, R86, R11 ;  /* 0x00000056510b7223 */ /* 0x040fe2000000000b */
[C---:B------:R-:W-:Y:S01]  /*8180*/  FFMA R12, R81.reuse, R87, R12 ;  /* 0x00000057510c7223 */ /* 0x040fe2000000000c */
[----:B------:R-:W-:Y:S01]  /*8190*/  FFMA R13, R81, R88, R13 ;  /* 0x00000058510d7223 */ /* 0x000fe2000000000d */
[----:B------:R-:W-:Y:S01]  /*81a0*/  F2FP.SATFINITE.E4M3.F32.PACK_AB_MERGE_C R86, R7, R6, RZ ;  /* 0x000000060756723e */ /* 0x000fe200048070ff */
[C---:B------:R-:W-:Y:S01]  /*81b0*/  FMUL R7, R78.reuse, R24 ;  /* 0x000000184e077220 */ /* 0x040fe20000400000 */
[----:B------:R-:W-:Y:S01]  /*81c0*/  F2FP.SATFINITE.E4M3.F32.PACK_AB_MERGE_C R138, R11, R10, RZ ;  /* 0x0000000a0b8a723e */ /* 0x000fe200048070ff */
[C---:B------:R-:W-:Y:S01]  /*81d0*/  FMUL R10, R78.reuse, R25 ;  /* 0x000000194e0a7220 */ /* 0x040fe20000400000 */
[C---:B------:R-:W-:Y:S01]  /*81e0*/  FMUL R25, R78.reuse, R32 ;  /* 0x000000204e197220 */ /* 0x040fe20000400000 */
[----:B------:R-:W-:Y:S02]  /*81f0*/  HADD2.F32 R137, -RZ, R136.H1_H1 ;  /* 0x30000088ff897230 */ /* 0x000fe40000004100 */
[C---:B------:R-:W-:Y:S01]  /*8200*/  FMUL R14, R78.reuse, R14 ;  /* 0x0000000e4e0e7220 */ /* 0x040fe20000400000 */
[----:B------:R-:W-:Y:S02]  /*8210*/  HADD2.F32 R90, -RZ, R150.H1_H1 ;  /* 0x30000096ff5a7230 */ /* 0x000fe40000004100 */
[C---:B------:R-:W-:Y:S01]  /*8220*/  FMUL R15, R78.reuse, R15 ;  /* 0x0000000f4e0f7220 */ /* 0x040fe20000400000 */
[--C-:B------:R-:W-:Y:S02]  /*8230*/  HADD2.F32 R93, -RZ, R151.reuse.H0_H0 ;  /* 0x20000097ff5d7230 */ /* 0x100fe40000004100 */
[C---:B------:R-:W-:Y:S01]  /*8240*/  FFMA R14, R81.reuse, R89, R14 ;  /* 0x00000059510e7223 */ /* 0x040fe2000000000e */
[----:B------:R-:W-:Y:S02]  /*8250*/  HADD2.F32 R94, -RZ, R151.H1_H1 ;  /* 0x30000097ff5e7230 */ /* 0x000fe40000004100 */
[C---:B------:R-:W-:Y:S01]  /*8260*/  FFMA R15, R81.reuse, R90, R15 ;  /* 0x0000005a510f7223 */ /* 0x040fe2000000000f */
[C---:B------:R-:W-:Y:S01]  /*8270*/  FFMA R16, R81.reuse, R91, R16 ;  /* 0x0000005b51107223 */ /* 0x040fe20000000010 */
[----:B------:R-:W-:Y:S01]  /*8280*/  FFMA R17, R81, R92, R17 ;  /* 0x0000005c51117223 */ /* 0x000fe20000000011 */
[C---:B------:R-:W-:Y:S01]  /*8290*/  FMUL R18, R78.reuse, R18 ;  /* 0x000000124e127220 */ /* 0x040fe20000400000 */
[C---:B------:R-:W-:Y:S01]  /*82a0*/  FMUL R19, R78.reuse, R19 ;  /* 0x000000134e137220 */ /* 0x040fe20000400000 */
[--C-:B------:R-:W-:Y:S01]  /*82b0*/  HADD2.F32 R96, -RZ, R152.reuse.H0_H0 ;  /* 0x20000098ff607230 */ /* 0x100fe20000004100 */
[----:B------:R-:W-:Y:S01]  /*82c0*/  F2FP.SATFINITE.E4M3.F32.PACK_AB_MERGE_C R14, R15, R14, RZ ;  /* 0x0000000e0f0e723e */ /* 0x000fe200048070ff */
[C---:B------:R-:W-:Y:S01]  /*82d0*/  FFMA R18, R81.reuse, R93, R18 ;  /* 0x0000005d51127223 */ /* 0x040fe20000000012 */
[C---:B------:R-:W-:Y:S01]  /*82e0*/  FFMA R19, R81.reuse, R94, R19 ;  /* 0x0000005e51137223 */ /* 0x040fe20000000013 */
[C---:B------:R-:W-:Y:S01]  /*82f0*/  FFMA R0, R81.reuse, R95, R0 ;  /* 0x0000005f51007223 */ /* 0x040fe20000000000 */
[----:B------:R-:W-:Y:S01]  /*8300*/  FFMA R2, R81, R97, R2 ;  /* 0x0000006151027223 */ /* 0x000fe20000000002 */
[----:B------:R-:W-:Y:S02]  /*8310*/  HADD2.F32 R99, -RZ, R152.H1_H1 ;  /* 0x30000098ff637230 */ /* 0x000fe40000004100 */
[C---:B------:R-:W-:Y:S01]  /*8320*/  FMUL R3, R78.reuse, R22 ;  /* 0x000000164e037220 */ /* 0x040fe20000400000 */
[----:B------:R-:W-:Y:S01]  /*8330*/  F2FP.SATFINITE.E4M3.F32.PACK_AB_MERGE_C R18, R19, R18, RZ ;  /* 0x000000121312723e */ /* 0x000fe200048070ff */
[C---:B------:R-:W-:Y:S01]  /*8340*/  FMUL R22, R78.reuse, R29 ;  /* 0x0000001d4e167220 */ /* 0x040fe20000400000 */
[C---:B------:R-:W-:Y:S01]  /*8350*/  FMUL R29, R78.reuse, R36 ;  /* 0x000000244e1d7220 */ /* 0x040fe20000400000 */
[C---:B------:R-:W-:Y:S01]  /*8360*/  FFMA R3, R81.reuse, R96, R3 ;  /* 0x0000006051037223 */ /* 0x040fe20000000003 */
[C---:B------:R-:W-:Y:S01]  /*8370*/  FMUL R6, R78.reuse, R23 ;  /* 0x000000174e067220 */ /* 0x040fe20000400000 */
[--C-:B------:R-:W-:Y:S02]  /*8380*/  HADD2.F32 R100, -RZ, R153.reuse.H0_H0 ;  /* 0x20000099ff647230 */ /* 0x100fe40000004100 */
[C---:B------:R-:W-:Y:S01]  /*8390*/  FMUL R11, R78.reuse, R26 ;  /* 0x0000001a4e0b7220 */ /* 0x040fe20000400000 */
[----:B------:R-:W-:Y:S02]  /*83a0*/  HADD2.F32 R103, -RZ, R153.H1_H1 ;  /* 0x30000099ff677230 */ /* 0x000fe40000004100 */
[C---:B------:R-:W-:Y:S01]  /*83b0*/  FFMA R6, R81.reuse, R99, R6 ;  /* 0x0000006351067223 */ /* 0x040fe20000000006 */
[C---:B------:R-:W-:Y:S01]  /*83c0*/  FFMA R7, R81.reuse, R98, R7 ;  /* 0x0000006251077223 */ /* 0x040fe20000000007 */
[C---:B------:R-:W-:Y:S01]  /*83d0*/  FFMA R10, R81.reuse, R101, R10 ;  /* 0x00000065510a7223 */ /* 0x040fe2000000000a */
[C---:B------:R-:W-:Y:S01]  /*83e0*/  FFMA R11, R81.reuse, R100, R11 ;  /* 0x00000064510b7223 */ /* 0x040fe2000000000b */
[----:B------:R-:W-:Y:S01]  /*83f0*/  FMUL R26, R78, R33 ;  /* 0x000000214e1a7220 */ /* 0x000fe20000400000 */
[----:B------:R-:W-:Y:S01]  /*8400*/  F2FP.SATFINITE.E4M3.F32.PACK_AB_MERGE_C R3, R6, R3, RZ ;  /* 0x000000030603723e */ /* 0x000fe200048070ff */
[C---:B------:R-:W-:Y:S01]  /*8410*/  FMUL R33, R78.reuse, R40 ;  /* 0x000000284e217220 */ /* 0x040fe20000400000 */
        /* <DEDUP_REMOVED lines=8> */
[C---:B------:R-:W-:Y:S01]  /*84a0*/  FMUL R30, R78.reuse, R37 ;  /* 0x000000254e1e7220 */ /* 0x040fe20000400000 */
[C---:B------:R-:W-:Y:S01]  /*84b0*/  FMUL R37, R78.reuse, R44 ;  /* 0x0000002c4e257220 */ /* 0x040fe20000400000 */
[C---:B------:R-:W-:Y:S01]  /*84c0*/  FMUL R24, R78.reuse, R31 ;  /* 0x0000001f4e187220 */ /* 0x040fe20000400000 */
[----:B------:R-:W-:Y:S01]  /*84d0*/  F2FP.F16.E4M3.UNPACK_B R158, R158.H1 ;  /* 0x0000009eff9e723e */ /* 0x000fe200030006ff */
[--C-:B------:R-:W-:Y:S02]  /*84e0*/  HADD2.F32 R108, -RZ, R155.reuse.H0_H0 ;  /* 0x2000009bff6c7230 */ /* 0x100fe40000004100 */
[----:B------:R-:W-:Y:S01]  /*84f0*/  FMUL R27, R78, R34 ;  /* 0x000000224e1b7220 */ /* 0x000fe20000400000 */
[----:B------:R-:W-:Y:S02]  /*8500*/  HADD2.F32 R111, -RZ, R155.H1_H1 ;  /* 0x3000009bff6f7230 */ /* 0x000fe40000004100 */
[C---:B------:R-:W-:Y:S01]  /*8510*/  FFMA R24, R81.reuse, R107, R24 ;  /* 0x0000006b51187223 */ /* 0x040fe20000000018 */
[----:B------:R-:W-:Y:S01]  /*8520*/  F2FP.F16.E4M3.UNPACK_B R159, R159.H1 ;  /* 0x0000009fff9f723e */ /* 0x000fe200030006ff */
[C---:B------:R-:W-:Y:S01]  /*8530*/  FFMA R25, R81.reuse, R106, R25 ;  /* 0x0000006a51197223 */ /* 0x040fe20000000019 */
[C---:B------:R-:W-:Y:S01]  /*8540*/  FFMA R26, R81.reuse, R109, R26 ;  /* 0x0000006d511a7223 */ /* 0x040fe2000000001a */
[----:B------:R-:W-:Y:S01]  /*8550*/  F2FP.F16.E4M3.UNPACK_B R160, R160.H1 ;  /* 0x000000a0ffa0723e */ /* 0x000fe200030006ff */
[C---:B------:R-:W-:Y:S01]  /*8560*/  FFMA R27, R81.reuse, R108, R27 ;  /* 0x0000006c511b7223 */ /* 0x040fe2000000001b */
[----:B------:R-:W-:Y:S01]  /*8570*/  F2FP.SATFINITE.E4M3.F32.PACK_AB_MERGE_C R6, R24, R23, RZ ;  /* 0x000000171806723e */ /* 0x000fe200048070ff */
[C---:B------:R-:W-:Y:S01]  /*8580*/  FMUL R34, R78.reuse, R41 ;  /* 0x000000294e227220 */ /* 0x040fe20000400000 */
[C---:B------:R-:W-:Y:S01]  /*8590*/  FMUL R41, R78.reuse, R48 ;  /* 0x000000304e297220 */ /* 0x040fe20000400000 */
[----:B------:R-:W-:Y:S01]  /*85a0*/  FMUL R28, R78, R35 ;  /* 0x000000234e1c7220 */ /* 0x000fe20000400000 */
[----:B------:R-:W-:Y:S01]  /*85b0*/  F2FP.F16.E4M3.UNPACK_B R161, R161.H1 ;  /* 0x000000a1ffa1723e */ /* 0x000fe200030006ff */
[--C-:B------:R-:W-:Y:S01]  /*85c0*/  HADD2.F32 R112, -RZ, R156.reuse.H0_H0 ;  /* 0x2000009cff707230 */ /* 0x100fe20000004100 */
[----:B------:R-:W-:Y:S01]  /*85d0*/  F2FP.SATFINITE.E4M3.F32.PACK_AB_MERGE_C R6, R22, R21, R6 ;  /* 0x000000151606723e */ /* 0x000fe20004807006 */
[C---:B------:R-:W-:Y:S01]  /*85e0*/  FFMA R28, R81.reuse, R111, R28 ;  /* 0x0000006f511c7223 */ /* 0x040fe2000000001c */
[C---:B------:R-:W-:Y:S01]  /*85f0*/  FFMA R29, R81.reuse, R110, R29 ;  /* 0x0000006e511d7223 */ /* 0x040fe2000000001d */
[C---:B------:R-:W-:Y:S01]  /*8600*/  FFMA R30, R81.reuse, R113, R30 ;  /* 0x00000071511e7223 */ /* 0x040fe2000000001e */
[----:B------:R-:W-:Y:S02]  /*8610*/  HADD2.F32 R115, -RZ, R156.H1_H1 ;  /* 0x3000009cff737230 */ /* 0x000fe40000004100 */
[C---:B------:R-:W-:Y:S01]  /*8620*/  FMUL R31, R78.reuse, R38 ;  /* 0x000000264e1f7220 */ /* 0x040fe20000400000 */
[----:B------:R-:W-:Y:S01]  /*8630*/  F2FP.F16.E4M3.UNPACK_B R162, R162.H1 ;  /* 0x000000a2ffa2723e */ /* 0x000fe200030006ff */
[C---:B------:R-:W-:Y:S01]  /*8640*/  FMUL R38, R78.reuse, R45 ;  /* 0x0000002d4e267220 */ /* 0x040fe20000400000 */
[C---:B------:R-:W-:Y:S01]  /*8650*/  FMUL R45, R78.reuse, R52 ;  /* 0x000000344e2d7220 */ /* 0x040fe20000400000 */
[----:B------:R-:W-:Y:S01]  /*8660*/  F2FP.F16.E4M3.UNPACK_B R163, R163.H1 ;  /* 0x000000a3ffa3723e */ /* 0x000fe200030006ff */
[----:B------:R-:W-:Y:S01]  /*8670*/  FFMA R31, R81, R112, R31 ;  /* 0x00000070511f7223 */ /* 0x000fe2000000001f */
[----:B------:R-:W-:Y:S01]  /*8680*/  FMUL R52, R78, R59 ;  /* 0x0000003b4e347220 */ /* 0x000fe20000400000 */
[----:B------:R-:W-:Y:S01]  /*8690*/  IADD3 R76, PT, PT, R76, 0x1, RZ ;  /* 0x000000014c4c7810 */ /* 0x000fe20007ffe0ff */
[C---:B------:R-:W-:Y:S01]  /*86a0*/  FMUL R59, R78.reuse, R66 ;  /* 0x000000424e3b7220 */ /* 0x040fe20000400000 */
[----:B------:R-:W-:Y:S01]  /*86b0*/  F2FP.SATFINITE.E4M3.F32.PACK_AB_MERGE_C R66, R13, R12, R14 ;  /* 0x0000000c0d42723e */ /* 0x000fe2000480700e */
[C---:B------:R-:W-:Y:S01]  /*86c0*/  FMUL R32, R78.reuse, R39 ;  /* 0x000000274e207220 */ /* 0x040fe20000400000 */
[--C-:B------:R-:W-:Y:S02]  /*86d0*/  HADD2.F32 R116, -RZ, R157.reuse.H0_H0 ;  /* 0x2000009dff747230 */ /* 0x100fe40000004100 */
[C---:B------:R-:W-:Y:S01]  /*86e0*/  FMUL R35, R78.reuse, R42 ;  /* 0x0000002a4e237220 */ /* 0x040fe20000400000 */
[----:B------:R-:W-:Y:S02]  /*86f0*/  HADD2.F32 R119, -RZ, R157.H1_H1 ;  /* 0x3000009dff777230 */ /* 0x000fe40000004100 */
[C---:B------:R-:W-:Y:S01]  /*8700*/  FFMA R32, R81.reuse, R115, R32 ;  /* 0x0000007351207223 */ /* 0x040fe20000000020 */
[----:B------:R-:W-:Y:S01]  /*8710*/  FMUL R36, R78, R43 ;  /* 0x0000002b4e247220 */ /* 0x000fe20000400000 */
[C---:B------:R-:W-:Y:S01]  /*8720*/  FFMA R33, R81.reuse, R114, R33 ;  /* 0x0000007251217223 */ /* 0x040fe20000000021 */
[C---:B------:R-:W-:Y:S01]  /*8730*/  FFMA R34, R81.reuse, R117, R34 ;  /* 0x0000007551227223 */ /* 0x040fe20000000022 */
[--C-:B------:R-:W-:Y:S01]  /*8740*/  HADD2.F32 R120, -RZ, R158.reuse.H0_H0 ;  /* 0x2000009eff787230 */ /* 0x100fe20000004100 */
[----:B------:R-:W-:Y:S01]  /*8750*/  F2FP.SATFINITE.E4M3.F32.PACK_AB_MERGE_C R32, R32, R31, RZ ;  /* 0x0000001f2020723e */ /* 0x000fe200048070ff */
[C---:B------:R-:W-:Y:S01]  /*8760*/  FFMA R35, R81.reuse, R116, R35 ;  /* 0x0000007451237223 */ /* 0x040fe20000000023 */
[----:B------:R-:W-:Y:S02]  /*8770*/  HADD2.F32 R123, -RZ, R158.H1_H1 ;  /* 0x3000009eff7b7230 */ /* 0x000fe40000004100 */
[----:B------:R-:W-:Y:S01]  /*8780*/  FMUL R39, R78, R46 ;  /* 0x0000002e4e277220 */ /* 0x000fe20000400000 */
[----:B------:R-:W-:Y:S01]  /*8790*/  F2FP.SATFINITE.E4M3.F32.PACK_AB_MERGE_C R32, R30, R29, R32 ;  /* 0x0000001d1e20723e */ /* 0x000fe20004807020 */
[C---:B------:R-:W-:Y:S01]  /*87a0*/  FFMA R36, R81.reuse, R119, R36 ;  /* 0x0000007751247223 */ /* 0x040fe20000000024 */
[C---:B------:R-:W-:Y:S01]  /*87b0*/  FMUL R40, R78.reuse, R47 ;  /* 0x0000002f4e287220 */ /* 0x040fe20000400000 */
[C---:B------:R-:W-:Y:S01]  /*87c0*/  FFMA R37, R81.reuse, R118, R37 ;  /* 0x0000007651257223 */ /* 0x040fe20000000025 */
[C---:B------:R-:W-:Y:S01]  /*87d0*/  FFMA R38, R81.reuse, R121, R38 ;  /* 0x0000007951267223 */ /* 0x040fe20000000026 */
[C---:B------:R-:W-:Y:S01]  /*87e0*/  FMUL R42, R78.reuse, R49 ;  /* 0x000000314e2a7220 */ /* 0x040fe20000400000 */
[--C-:B------:R-:W-:Y:S02]  /*87f0*/  HADD2.F32 R124, -RZ, R159.reuse.H0_H0 ;  /* 0x2000009fff7c7230 */ /* 0x100fe40000004100 */
[C---:B------:R-:W-:Y:S01]  /*8800*/  FFMA R39, R81.reuse, R120, R39 ;  /* 0x0000007851277223 */ /* 0x040fe20000000027 */
[----:B------:R-:W-:Y:S02]  /*8810*/  HADD2.F32 R127, -RZ, R159.H1_H1 ;  /* 0x3000009fff7f7230 */ /* 0x000fe40000004100 */
[C---:B------:R-:W-:Y:S01]  /*8820*/  FMUL R43, R78.reuse, R50 ;  /* 0x000000324e2b7220 */ /* 0x040fe20000400000 */
[C---:B------:R-:W-:Y:S01]  /*8830*/  FFMA R40, R81.reuse, R123, R40 ;  /* 0x0000007b51287223 */ /* 0x040fe20000000028 */
[C---:B------:R-:W-:Y:S01]  /*8840*/  FMUL R44, R78.reuse, R51 ;  /* 0x000000334e2c7220 */ /* 0x040fe20000400000 */
[C---:B------:R-:W-:Y:S01]  /*8850*/  FFMA R41, R81.reuse, R122, R41 ;  /* 0x0000007a51297223 */ /* 0x040fe20000000029 */
[C---:B------:R-:W-:Y:S01]  /*8860*/  FMUL R50, R78.reuse, R57 ;  /* 0x000000394e327220 */ /* 0x040fe20000400000 */
[C---:B------:R-:W-:Y:S01]  /*8870*/  FMUL R57, R78.reuse, R64 ;  /* 0x000000404e397220 */ /* 0x040fe20000400000 */
[----:B------:R-:W-:Y:S01]  /*8880*/  FFMA R42, R81, R125, R42 ;  /* 0x0000007d512a7223 */ /* 0x000fe2000000002a */
[C---:B------:R-:W-:Y:S01]  /*8890*/  FMUL R46, R78.reuse, R53 ;  /* 0x000000354e2e7220 */ /* 0x040fe20000400000 */
[--C-:B------:R-:W-:Y:S01]  /*88a0*/  HADD2.F32 R128, -RZ, R160.reuse.H0_H0 ;  /* 0x200000a0ff807230 */ /* 0x100fe20000004100 */
[----:B------:R-:W-:Y:S01]  /*88b0*/  F2FP.SATFINITE.E4M3.F32.PACK_AB_MERGE_C R64, R5, R4, R86 ;  /* 0x000000040540723e */ /* 0x000fe20004807056 */
[C---:B------:R-:W-:Y:S01]  /*88c0*/  FMUL R51, R78.reuse, R58 ;  /* 0x0000003a4e337220 */ /* 0x040fe20000400000 */
[C---:B------:R-:W-:Y:S01]  /*88d0*/  FMUL R53, R78.reuse, R60 ;  /* 0x0000003c4e357220 */ /* 0x040fe20000400000 */
[C---:B------:R-:W-:Y:S01]  /*88e0*/  FFMA R43, R81.reuse, R124, R43 ;  /* 0x0000007c512b7223 */ /* 0x040fe2000000002b */
[----:B------:R-:W-:Y:S02]  /*88f0*/  HADD2.F32 R131, -RZ, R160.H1_H1 ;  /* 0x300000a0ff837230 */ /* 0x000fe40000004100 */
[C---:B------:R-:W-:Y:S01]  /*8900*/  FMUL R47, R78.reuse, R54 ;  /* 0x000000364e2f7220 */ /* 0x040fe20000400000 */
[C---:B------:R-:W-:Y:S01]  /*8910*/  FMUL R58, R78.reuse, R65 ;  /* 0x000000414e3a7220 */ /* 0x040fe20000400000 */
[----:B------:R-:W-:Y:S01]  /*8920*/  FMUL R60, R78, R67 ;  /* 0x000000434e3c7220 */ /* 0x000fe20000400000 */
[----:B------:R-:W-:Y:S01]  /*8930*/  F2FP.SATFINITE.E4M3.F32.PACK_AB_MERGE_C R5, R20, R11, RZ ;  /* 0x0000000b1405723e */ /* 0x000fe200048070ff */
[----:B------:R-:W-:Y:S01]  /*8940*/  FFMA R44, R81, R127, R44 ;  /* 0x0000007f512c7223 */ /* 0x000fe2000000002c */
[C---:B------:R-:W-:Y:S01]  /*8950*/  FMUL R48, R78.reuse, R55 ;  /* 0x000000374e307220 */ /* 0x040fe20000400000 */
[----:B------:R-:W-:Y:S01]  /*8960*/  F2FP.SATFINITE.E4M3.F32.PACK_AB_MERGE_C R65, R9, R8, R138 ;  /* 0x000000080941723e */ /* 0x000fe2000480708a */
[----:B------:R-:W-:Y:S01]  /*8970*/  FFMA R45, R81, R126, R45 ;  /* 0x0000007e512d7223 */ /* 0x000fe2000000002d */
[----:B------:R-:W-:Y:S01]  /*8980*/  F2FP.SATFINITE.E4M3.F32.PACK_AB_MERGE_C R67, R17, R16, R18 ;  /* 0x000000101143723e */ /* 0x000fe20004807012 */
[----:B------:R-:W-:Y:S01]  /*8990*/  FMUL R49, R78, R56 ;  /* 0x000000384e317220 */ /* 0x000fe20000400000 */
[C---:B------:R-:W-:Y:S01]  /*89a0*/  FFMA R46, R81.reuse, R129, R46 ;  /* 0x00000081512e7223 */ /* 0x040fe2000000002e */
[--C-:B------:R-:W-:Y:S02]  /*89b0*/  HADD2.F32 R132, -RZ, R161.reuse.H0_H0 ;  /* 0x200000a1ff847230 */ /* 0x100fe40000004100 */
[C---:B------:R-:W-:Y:S01]  /*89c0*/  FFMA R47, R81.reuse, R128, R47 ;  /* 0x00000080512f7223 */ /* 0x040fe2000000002f */
[----:B------:R1:W-:Y:S01]  /*89d0*/  STS.128 [R172+UR49+0x6400], R64 ;  /* 0x00640040ac007988 */ /* 0x0003e20008000c31 */
[----:B------:R-:W-:Y:S01]  /*89e0*/  HADD2.F32 R135, -RZ, R161.H1_H1 ;  /* 0x300000a1ff877230 */ /* 0x000fe20000004100 */
[----:B------:R-:W-:Y:S01]  /*89f0*/  F2FP.SATFINITE.E4M3.F32.PACK_AB_MERGE_C R5, R10, R7, R5 ;  /* 0x000000070a05723e */ /* 0x000fe20004807005 */
[C---:B------:R-:W-:Y:S01]  /*8a00*/  FFMA R48, R81.reuse, R131, R48 ;  /* 0x0000008351307223 */ /* 0x040fe20000000030 */
[----:B------:R-:W-:Y:S01]  /*8a10*/  F2FP.SATFINITE.E4M3.F32.PACK_AB_MERGE_C R7, R28, R27, RZ ;  /* 0x0000001b1c07723e */ /* 0x000fe200048070ff */
        /* <DEDUP_REMOVED lines=8> */
[----:B------:R-:W-:Y:S01]  /*8aa0*/  FMUL R56, R78, R63 ;  /* 0x0000003f4e387220 */ /* 0x000fe20000400000 */
[----:B------:R-:W-:Y:S01]  /*8ab0*/  F2FP.SATFINITE.E4M3.F32.PACK_AB_MERGE_C R4, R2, R0, R3 ;  /* 0x000000000204723e */ /* 0x000fe20004807003 */
[C---:B------:R-:W-:Y:S01]  /*8ac0*/  FFMA R53, R81.reuse, R134, R53 ;  /* 0x0000008651357223 */ /* 0x040fe20000000035 */
[----:B------:R-:W-:Y:S01]  /*8ad0*/  F2FP.SATFINITE.E4M3.F32.PACK_AB_MERGE_C R7, R26, R25, R7 ;  /* 0x000000191a07723e */ /* 0x000fe20004807007 */
[C---:B------:R-:W-:Y:S01]  /*8ae0*/  FFMA R54, R81.reuse, R137, R54 ;  /* 0x0000008951367223 */ /* 0x040fe20000000036 */
[--C-:B------:R-:W-:Y:S02]  /*8af0*/  HADD2.F32 R84, -RZ, R163.reuse.H0_H0 ;  /* 0x200000a3ff547230 */ /* 0x100fe40000004100 */
[C---:B------:R-:W-:Y:S01]  /*8b00*/  FFMA R55, R81.reuse, R136, R55 ;  /* 0x0000008851377223 */ /* 0x040fe20000000037 */
[----:B------:R-:W-:Y:S01]  /*8b10*/  HADD2.F32 R85, -RZ, R163.H1_H1 ;  /* 0x300000a3ff557230 */ /* 0x000fe20000004100 */
[----:B------:R1:W-:Y:S01]  /*8b20*/  STS.128 [R204+0x6010], R4 ;  /* 0x00601004cc007388 */ /* 0x0003e20000000c00 */
[----:B------:R-:W-:Y:S01]  /*8b30*/  F2FP.SATFINITE.E4M3.F32.PACK_AB_MERGE_C R35, R36, R35, RZ ;  /* 0x000000232423723e */ /* 0x000fe200048070ff */
[C---:B------:R-:W-:Y:S01]  /*8b40*/  FFMA R56, R81.reuse, R139, R56 ;  /* 0x0000008b51387223 */ /* 0x040fe20000000038 */
[----:B------:R-:W-:Y:S01]  /*8b50*/  F2FP.SATFINITE.E4M3.F32.PACK_AB_MERGE_C R39, R40, R39, RZ ;  /* 0x000000272827723e */ /* 0x000fe200048070ff */
[C---:B------:R-:W-:Y:S01]  /*8b60*/  FFMA R57, R81.reuse, R82, R57 ;  /* 0x0000005251397223 */ /* 0x040fe20000000039 */
[----:B------:R-:W-:Y:S01]  /*8b70*/  F2FP.SATFINITE.E4M3.F32.PACK_AB_MERGE_C R43, R44, R43, RZ ;  /* 0x0000002b2c2b723e */ /* 0x000fe200048070ff */
[C---:B------:R-:W-:Y:S01]  /*8b80*/  FFMA R58, R81.reuse, R83, R58 ;  /* 0x00000053513a7223 */ /* 0x040fe2000000003a */
[C---:B------:R-:W-:Y:S01]  /*8b90*/  FFMA R59, R81.reuse, R84, R59 ;  /* 0x00000054513b7223 */ /* 0x040fe2000000003b */
[----:B------:R-:W-:Y:S01]  /*8ba0*/  F2FP.SATFINITE.E4M3.F32.PACK_AB_MERGE_C R33, R34, R33, R35 ;  /* 0x000000212221723e */ /* 0x000fe20004807023 */
        /* <DEDUP_REMOVED lines=11> */
[----:B------:R-:W-:Y:S05]  /*8c60*/  F2FP.SATFINITE.E4M3.F32.PACK_AB_MERGE_C R51, R58, R57, R59 ;  /* 0x000000393a33723e */ /* 0x000fea000480703b */
        /* <DEDUP_REMOVED lines=9> */
[----:B------:R-:W-:Y:S02]  /*8d00*/  UIADD3 UR8, UP0, UPT, UR52, 0x680, URZ ;  /* 0x0000068034087890 */ /* 0x000fe4000ff1e0ff */
[----:B------:R-:W-:Y:S02]  /*8d10*/  UIADD3 UR5, UPT, UPT, UR41, 0x40, URZ ;  /* 0x0000004029057890 */ /* 0x000fe4000fffe0ff */
[----:B------:R-:W-:Y:S02]  /*8d20*/  UIADD3 UR4, UPT, UPT, UR49, 0x6400, URZ ;  /* 0x0000640031047890 */ /* 0x000fe4000fffe0ff */
[----:B------:R-:W-:Y:S01]  /*8d30*/  UIADD3.X UR9, UPT, UPT, URZ, UR53, URZ, UP0, !UPT ;  /* 0x00000035ff097290 */ /* 0x000fe200087fe4ff */
[----:B------:R-:W-:Y:S01]  /*8d40*/  UMOV UR6, UR42 ;  /* 0x0000002a00067c82 */ /* 0x000fe20008000000 */
[----:B------:R-:W-:Y:S07]  /*8d50*/  UMOV UR7, UR36 ;  /* 0x0000002400077c82 */ /* 0x000fee0008000000 */
[----:B------:R2:W-:Y:S01]  /*8d60*/  UTMASTG.3D [UR4], [UR8] ;  /* 0x00000004080073b5 */ /* 0x0005e20008010000 */
[----:B------:R0:W-:Y:S01]  /*8d70*/  UTMACMDFLUSH ;  /* 0x00000000000079b7 */ /* 0x0001e20000000000 */
[----:B--2---:R-:W-:Y:S04]  /*8d80*/  DEPBAR.LE SB0, 0x1 ;  /* 0x000080400000791a */ /* 0x004fe80000000000 */
.L_x_125:
[----:B------:R-:W-:Y:S05]  /*8d90*/  BSYNC.RECONVERGENT B0 ;  /* 0x0000000000007941 */ /* 0x000fea0003800200 */
.L_x_124:
[----:B------:R-:W-:Y:S01]  /*8da0*/  BAR.SYNC.DEFER_BLOCKING 0x1, 0x80 ;  /* 0x0042000000007b1d */ /* 0x000fe20000010000 */
[----:B------:R-:W-:Y:S01]  /*8db0*/  ISETP.NE.AND P2, PT, R194, RZ, PT ;  /* 0x000000ffc200720c */ /* 0x000fe20003f45270 */
[----:B------:R-:W-:Y:S01]  /*8dc0*/  IMAD.IADD R20, R75, 0x1, R147 ;  /* 0x000000014b147824 */ /* 0x000fe200078e0293 */
[----:B------:R-:W-:Y:S01]  /*8dd0*/  ISETP.NE.AND P0, PT, R195, 0x2, PT ;  /* 0x00000002c300780c */ /* 0x000fe20003f05270 */
[----:B------:R-:W-:Y:S01]  /*8de0*/  IMAD.IADD R21, R77, 0x1, R170 ;  /* 0x000000014d157824 */ /* 0x000fe200078e02aa */
[----:B------:R-:W-:Y:S02]  /*8df0*/  ISETP.NE.AND P1, PT, R76, 0x4, PT ;  /* 0x000000044c00780c */ /* 0x000fe40003f25270 */
[----:B------:R-:W-:Y:S02]  /*8e00*/  SEL R3, RZ, 0x1, P0 ;  /* 0x00000001ff037807 */ /* 0x000fe40000000000 */
[----:B------:R-:W-:Y:S02]  /*8e10*/  SEL R0, RZ, 0x1, P1 ;  /* 0x00000001ff007807 */ /* 0x000fe40000800000 */
[----:B------:R-:W-:Y:S02]  /*8e20*/  LOP3.LUT R182, R182, R3, RZ, 0x3c, !PT ;  /* 0x00000003b6b67212 */ /* 0x000fe400078e3cff */
[----:B------:R-:W-:Y:S02]  /*8e30*/  LOP3.LUT R183, R183, R0, RZ, 0x3c, !PT ;  /* 0x00000000b7b77212 */ /* 0x000fe400078e3cff */
[----:B------:R-:W-:Y:S02]  /*8e40*/  @P2 R2UR UR36, R179 ;  /* 0x00000000b32422ca */ /* 0x000fe400000e0000 */
[----:B------:R-:W-:Y:S02]  /*8e50*/  SEL R195, R195, RZ, P0 ;  /* 0x000000ffc3c37207 */ /* 0x000fe40000000000 */
[----:B------:R-:W-:Y:S01]  /*8e60*/  SEL R76, R76, RZ, P1 ;  /* 0x000000ff4c4c7207 */ /* 0x000fe20000800000 */
[----:B------:R-:W-:Y:S10]  /*8e70*/  @P2 BRA `(.L_x_126) ;  /* 0xffffffc400bc2947 */ /* 0x000ff4000383ffff */
[----:B------:R-:W-:Y:S05]  /*8e80*/  EXIT ;  /* 0x000000000000794d */ /* 0x000fea0003800000 */
.L_x_20:
[----:B--2---:R2:W1:Y:S02]  /*8e90*/  SYNCS.PHASECHK.TRANS64.TRYWAIT P0, [R3+URZ+0x220], R2 ;  /* 0x00022002030075a7 */ /* 0x00446400080011ff */
[----:B-1----:R-:W-:Y:S05]  /*8ea0*/  @!P0 NANOSLEEP.SYNCS 0x989680 ;  /* 0x009896800000895d */ /* 0x002fea0003900000 */
[----:B------:R-:W1:Y:S02]  /*8eb0*/  @!P0 SYNCS.PHASECHK.TRANS64 P0, [R3+URZ+0x220], R2 ;  /* 0x00022002030085a7 */ /* 0x000e6400080010ff */
[----:B-1----:R-:W-:Y:S05]  /*8ec0*/  @!P0 BRA `(.L_x_20) ;  /* 0xfffffffc00f08947 */ /* 0x002fea000383ffff */
[----:B------:R-:W-:Y:S05]  /*8ed0*/  BRA `(.L_x_127) ;  /* 0xffffff88005c7947 */ /* 0x000fea000383ffff */
.L_x_23:
[----:B-1----:R-:W-:-:S07]  /*8ee0*/  MOV R2, UR33 ;  /* 0x0000002100027c02 */ /* 0x002fce0008000f00 */
.L_x_128:
[----:B-1----:R1:W2:Y:S02]  /*8ef0*/  SYNCS.PHASECHK.TRANS64.TRYWAIT P0, [R2+URZ+0xc0], R5 ;  /* 0x0000c005020075a7 */ /* 0x0022a400080011ff */
[----:B--2---:R-:W-:Y:S05]  /*8f00*/  @!P0 NANOSLEEP.SYNCS 0x989680 ;  /* 0x009896800000895d */ /* 0x004fea0003900000 */
[----:B------:R-:W2:Y:S02]  /*8f10*/  @!P0 SYNCS.PHASECHK.TRANS64 P0, [R2+URZ+0xc0], R5 ;  /* 0x0000c005020085a7 */ /* 0x000ea400080010ff */
[----:B--2---:R-:W-:Y:S05]  /*8f20*/  @!P0 BRA `(.L_x_128) ;  /* 0xfffffffc00f08947 */ /* 0x004fea000383ffff */
[----:B------:R-:W-:Y:S05]  /*8f30*/  BRA `(.L_x_22) ;  /* 0xffffff8800ac7947 */ /* 0x000fea000383ffff */
.L_x_29:
[----:B-1----:R-:W-:-:S07]  /*8f40*/  MOV R2, UR17 ;  /* 0x0000001100027c02 */ /* 0x002fce0008000f00 */
.L_x_129:
[----:B-1----:R1:W2:Y:S02]  /*8f50*/  SYNCS.PHASECHK.TRANS64.TRYWAIT P0, [R2+URZ+0xc0], R5 ;  /* 0x0000c005020075a7 */ /* 0x0022a400080011ff */
[----:B--2---:R-:W-:Y:S05]  /*8f60*/  @!P0 NANOSLEEP.SYNCS 0x989680 ;  /* 0x009896800000895d */ /* 0x004fea0003900000 */
[----:B------:R-:W2:Y:S02]  /*8f70*/  @!P0 SYNCS.PHASECHK.TRANS64 P0, [R2+URZ+0xc0], R5 ;  /* 0x0000c005020085a7 */ /* 0x000ea400080010ff */
[----:B--2---:R-:W-:Y:S05]  /*8f80*/  @!P0 BRA `(.L_x_129) ;  /* 0xfffffffc00f08947 */ /* 0x004fea000383ffff */
[----:B------:R-:W-:Y:S05]  /*8f90*/  BRA `(.L_x_28) ;  /* 0xffffff8c00507947 */ /* 0x000fea000383ffff */
.L_x_33:
[----:B-1----:R1:W2:Y:S02]  /*8fa0*/  SYNCS.PHASECHK.TRANS64.TRYWAIT P0, [R2+URZ+0x1b0], R3 ;  /* 0x0001b003020075a7 */ /* 0x0022a400080011ff */
[----:B--2---:R-:W-:Y:S05]  /*8fb0*/  @!P0 NANOSLEEP.SYNCS 0x989680 ;  /* 0x009896800000895d */ /* 0x004fea0003900000 */
[----:B------:R-:W2:Y:S02]  /*8fc0*/  @!P0 SYNCS.PHASECHK.TRANS64 P0, [R2+URZ+0x1b0], R3 ;  /* 0x0001b003020085a7 */ /* 0x000ea400080010ff */
[----:B--2---:R-:W-:Y:S05]  /*8fd0*/  @!P0 BRA `(.L_x_33) ;  /* 0xfffffffc00f08947 */ /* 0x004fea000383ffff */
[----:B------:R-:W-:Y:S05]  /*8fe0*/  BRA `(.L_x_130) ;  /* 0xffffff8c00dc7947 */ /* 0x000fea000383ffff */
.L_x_37:
[----:B----4-:R-:W-:-:S07]  /*8ff0*/  MOV R0, UR5 ;  /* 0x0000000500007c02 */ /* 0x010fce0008000f00 */
.L_x_131:
[----:B-1----:R1:W2:Y:S02]  /*9000*/  SYNCS.PHASECHK.TRANS64.TRYWAIT P0, [R0+URZ], R3 ;  /* 0x00000003000075a7 */ /* 0x0022a400080011ff */
[----:B--2---:R-:W-:Y:S05]  /*9010*/  @!P0 NANOSLEEP.SYNCS 0x989680 ;  /* 0x009896800000895d */ /* 0x004fea0003900000 */
[----:B------:R-:W2:Y:S02]  /*9020*/  @!P0 SYNCS.PHASECHK.TRANS64 P0, [R0+URZ], R3 ;  /* 0x00000003000085a7 */ /* 0x000ea400080010ff */
[----:B--2---:R-:W-:Y:S05]  /*9030*/  @!P0 BRA `(.L_x_131) ;  /* 0xfffffffc00f08947 */ /* 0x004fea000383ffff */
[----:B------:R-:W-:Y:S05]  /*9040*/  BRA `(.L_x_132) ;  /* 0xffffff94004c7947 */ /* 0x000fea000383ffff */
.L_x_38:
[----:B----4-:R-:W-:-:S07]  /*9050*/  MOV R0, UR5 ;  /* 0x0000000500007c02 */ /* 0x010fce0008000f00 */
.L_x_133:
[----:B-1----:R1:W2:Y:S02]  /*9060*/  SYNCS.PHASECHK.TRANS64.TRYWAIT P0, [R0+URZ], R3 ;  /* 0x00000003000075a7 */ /* 0x0022a400080011ff */
[----:B--2---:R-:W-:Y:S05]  /*9070*/  @!P0 NANOSLEEP.SYNCS 0x989680 ;  /* 0x009896800000895d */ /* 0x004fea0003900000 */
[----:B------:R-:W2:Y:S02]  /*9080*/  @!P0 SYNCS.PHASECHK.TRANS64 P0, [R0+URZ], R3 ;  /* 0x00000003000085a7 */ /* 0x000ea400080010ff */
[----:B--2---:R-:W-:Y:S05]  /*9090*/  @!P0 BRA `(.L_x_133) ;  /* 0xfffffffc00f08947 */ /* 0x004fea000383ffff */
[----:B------:R-:W-:Y:S05]  /*90a0*/  BRA `(.L_x_134) ;  /* 0xffffff9400587947 */ /* 0x000fea000383ffff */
.L_x_39:
[----:B----4-:R-:W-:-:S07]  /*90b0*/  MOV R0, UR5 ;  /* 0x0000000500007c02 */ /* 0x010fce0008000f00 */
.L_x_135:
[----:B-1----:R1:W2:Y:S02]  /*90c0*/  SYNCS.PHASECHK.TRANS64.TRYWAIT P0, [R0+URZ], R3 ;  /* 0x00000003000075a7 */ /* 0x0022a400080011ff */
[----:B--2---:R-:W-:Y:S05]  /*90d0*/  @!P0 NANOSLEEP.SYNCS 0x989680 ;  /* 0x009896800000895d */ /* 0x004fea0003900000 */
[----:B------:R-:W2:Y:S02]  /*90e0*/  @!P0 SYNCS.PHASECHK.TRANS64 P0, [R0+URZ], R3 ;  /* 0x00000003000085a7 */ /* 0x000ea400080010ff */
[----:B--2---:R-:W-:Y:S05]  /*90f0*/  @!P0 BRA `(.L_x_135) ;  /* 0xfffffffc00f08947 */ /* 0x004fea000383ffff */
[----:B------:R-:W-:Y:S05]  /*9100*/  BRA `(.L_x_136) ;  /* 0xffffff9400647947 */ /* 0x000fea000383ffff */
.L_x_40:
[----:B----4-:R-:W-:-:S07]  /*9110*/  MOV R0, UR5 ;  /* 0x0000000500007c02 */ /* 0x010fce0008000f00 */
.L_x_137:
[----:B-1----:R1:W2:Y:S02]  /*9120*/  SYNCS.PHASECHK.TRANS64.TRYWAIT P0, [R0+URZ], R3 ;  /* 0x00000003000075a7 */ /* 0x0022a400080011ff */
[----:B--2---:R-:W-:Y:S05]  /*9130*/  @!P0 NANOSLEEP.SYNCS 0x989680 ;  /* 0x009896800000895d */ /* 0x004fea0003900000 */
[----:B------:R-:W2:Y:S02]  /*9140*/  @!P0 SYNCS.PHASECHK.TRANS64 P0, [R0+URZ], R3 ;  /* 0x00000003000085a7 */ /* 0x000ea400080010ff */
[----:B--2---:R-:W-:Y:S05]  /*9150*/  @!P0 BRA `(.L_x_137) ;  /* 0xfffffffc00f08947 */ /* 0x004fea000383ffff */
[----:B------:R-:W-:Y:S05]  /*9160*/  BRA `(.L_x_138) ;  /* 0xffffff9400707947 */ /* 0x000fea000383ffff */
.L_x_41:
[----:B----4-:R-:W-:-:S07]  /*9170*/  MOV R0, UR5 ;  /* 0x0000000500007c02 */ /* 0x010fce0008000f00 */
.L_x_139:
[----:B-1----:R1:W2:Y:S02]  /*9180*/  SYNCS.PHASECHK.TRANS64.TRYWAIT P0, [R0+URZ], R3 ;  /* 0x00000003000075a7 */ /* 0x0022a400080011ff */
[----:B--2---:R-:W-:Y:S05]  /*9190*/  @!P0 NANOSLEEP.SYNCS 0x989680 ;  /* 0x009896800000895d */ /* 0x004fea0003900000 */
[----:B------:R-:W2:Y:S02]  /*91a0*/  @!P0 SYNCS.PHASECHK.TRANS64 P0, [R0+URZ], R3 ;  /* 0x00000003000085a7 */ /* 0x000ea400080010ff */
[----:B--2---:R-:W-:Y:S05]  /*91b0*/  @!P0 BRA `(.L_x_139) ;  /* 0xfffffffc00f08947 */ /* 0x004fea000383ffff */
[----:B------:R-:W-:Y:S05]  /*91c0*/  BRA `(.L_x_140) ;  /* 0xffffff94007c7947 */ /* 0x000fea000383ffff */
.L_x_42:
[----:B----4-:R-:W-:-:S07]  /*91d0*/  MOV R0, UR5 ;  /* 0x0000000500007c02 */ /* 0x010fce0008000f00 */
.L_x_141:
[----:B-1----:R1:W2:Y:S02]  /*91e0*/  SYNCS.PHASECHK.TRANS64.TRYWAIT P0, [R0+URZ], R3 ;  /* 0x00000003000075a7 */ /* 0x0022a400080011ff */
[----:B--2---:R-:W-:Y:S05]  /*91f0*/  @!P0 NANOSLEEP.SYNCS 0x989680 ;  /* 0x009896800000895d */ /* 0x004fea0003900000 */
[----:B------:R-:W2:Y:S02]  /*9200*/  @!P0 SYNCS.PHASECHK.TRANS64 P0, [R0+URZ], R3 ;  /* 0x00000003000085a7 */ /* 0x000ea400080010ff */
[----:B--2---:R-:W-:Y:S05]  /*9210*/  @!P0 BRA `(.L_x_141) ;  /* 0xfffffffc00f08947 */ /* 0x004fea000383ffff */
[----:B------:R-:W-:Y:S05]  /*9220*/  BRA `(.L_x_142) ;  /* 0xffffff9400887947 */ /* 0x000fea000383ffff */
.L_x_43:
[----:B----4-:R-:W-:-:S07]  /*9230*/  MOV R0, UR5 ;  /* 0x0000000500007c02 */ /* 0x010fce0008000f00 */
.L_x_143:
[----:B-1----:R1:W2:Y:S02]  /*9240*/  SYNCS.PHASECHK.TRANS64.TRYWAIT P0, [R0+URZ], R3 ;  /* 0x00000003000075a7 */ /* 0x0022a400080011ff */
[----:B--2---:R-:W-:Y:S05]  /*9250*/  @!P0 NANOSLEEP.SYNCS 0x989680 ;  /* 0x009896800000895d */ /* 0x004fea0003900000 */
[----:B------:R-:W2:Y:S02]  /*9260*/  @!P0 SYNCS.PHASECHK.TRANS64 P0, [R0+URZ], R3 ;  /* 0x00000003000085a7 */ /* 0x000ea400080010ff */
[----:B--2---:R-:W-:Y:S05]  /*9270*/  @!P0 BRA `(.L_x_143) ;  /* 0xfffffffc00f08947 */ /* 0x004fea000383ffff */
[----:B------:R-:W-:Y:S05]  /*9280*/  BRA `(.L_x_144) ;  /* 0xffffff9400947947 */ /* 0x000fea000383ffff */
.L_x_44:
[----:B----4-:R-:W-:-:S07]  /*9290*/  MOV R0, UR5 ;  /* 0x0000000500007c02 */ /* 0x010fce0008000f00 */
.L_x_145:
[----:B-1----:R1:W2:Y:S02]  /*92a0*/  SYNCS.PHASECHK.TRANS64.TRYWAIT P0, [R0+URZ], R3 ;  /* 0x00000003000075a7 */ /* 0x0022a400080011ff */
[----:B--2---:R-:W-:Y:S05]  /*92b0*/  @!P0 NANOSLEEP.SYNCS 0x989680 ;  /* 0x009896800000895d */ /* 0x004fea0003900000 */
[----:B------:R-:W2:Y:S02]  /*92c0*/  @!P0 SYNCS.PHASECHK.TRANS64 P0, [R0+URZ], R3 ;  /* 0x00000003000085a7 */ /* 0x000ea400080010ff */
[----:B--2---:R-:W-:Y:S05]  /*92d0*/  @!P0 BRA `(.L_x_145) ;  /* 0xfffffffc00f08947 */ /* 0x004fea000383ffff */
[----:B------:R-:W-:Y:S05]  /*92e0*/  BRA `(.L_x_146) ;  /* 0xffffff9400a07947 */ /* 0x000fea000383ffff */
.L_x_45:
[----:B----4-:R-:W-:-:S07]  /*92f0*/  MOV R0, UR5 ;  /* 0x0000000500007c02 */ /* 0x010fce0008000f00 */
.L_x_147:
[----:B-1----:R1:W2:Y:S02]  /*9300*/  SYNCS.PHASECHK.TRANS64.TRYWAIT P0, [R0+URZ], R3 ;  /* 0x00000003000075a7 */ /* 0x0022a400080011ff */
[----:B--2---:R-:W-:Y:S05]  /*9310*/  @!P0 NANOSLEEP.SYNCS 0x989680 ;  /* 0x009896800000895d */ /* 0x004fea0003900000 */
[----:B------:R-:W2:Y:S02]  /*9320*/  @!P0 SYNCS.PHASECHK.TRANS64 P0, [R0+URZ], R3 ;  /* 0x00000003000085a7 */ /* 0x000ea400080010ff */
[----:B--2---:R-:W-:Y:S05]  /*9330*/  @!P0 BRA `(.L_x_147) ;  /* 0xfffffffc00f08947 */ /* 0x004fea000383ffff */
[----:B------:R-:W-:Y:S05]  /*9340*/  BRA `(.L_x_148) ;  /* 0xffffff9400ac7947 */ /* 0x000fea000383ffff */
.L_x_46:
[----:B----4-:R-:W-:-:S07]  /*9350*/  MOV R0, UR5 ;  /* 0x0000000500007c02 */ /* 0x010fce0008000f00 */
.L_x_149:
[----:B-1----:R1:W2:Y:S02]  /*9360*/  SYNCS.PHASECHK.TRANS64.TRYWAIT P0, [R0+URZ], R3 ;  /* 0x00000003000075a7 */ /* 0x0022a400080011ff */
[----:B--2---:R-:W-:Y:S05]  /*9370*/  @!P0 NANOSLEEP.SYNCS 0x989680 ;  /* 0x009896800000895d */ /* 0x004fea0003900000 */
[----:B------:R-:W2:Y:S02]  /*9380*/  @!P0 SYNCS.PHASECHK.TRANS64 P0, [R0+URZ], R3 ;  /* 0x00000003000085a7 */ /* 0x000ea400080010ff */
[----:B--2---:R-:W-:Y:S05]  /*9390*/  @!P0 BRA `(.L_x_149) ;  /* 0xfffffffc00f08947 */ /* 0x004fea000383ffff */
[----:B------:R-:W-:Y:S05]  /*93a0*/  BRA `(.L_x_150) ;  /* 0xffffff9400b87947 */ /* 0x000fea000383ffff */
.L_x_47:
[----:B----4-:R-:W-:-:S07]  /*93b0*/  MOV R0, UR5 ;  /* 0x0000000500007c02 */ /* 0x010fce0008000f00 */
.L_x_151:
[----:B-1----:R1:W2:Y:S02]  /*93c0*/  SYNCS.PHASECHK.TRANS64.TRYWAIT P0, [R0+URZ], R3 ;  /* 0x00000003000075a7 */ /* 0x0022a400080011ff */
[----:B--2---:R-:W-:Y:S05]  /*93d0*/  @!P0 NANOSLEEP.SYNCS 0x989680 ;  /* 0x009896800000895d */ /* 0x004fea0003900000 */
[----:B------:R-:W2:Y:S02]  /*93e0*/  @!P0 SYNCS.PHASECHK.TRANS64 P0, [R0+URZ], R3 ;  /* 0x00000003000085a7 */ /* 0x000ea400080010ff */
[----:B--2---:R-:W-:Y:S05]  /*93f0*/  @!P0 BRA `(.L_x_151) ;  /* 0xfffffffc00f08947 */ /* 0x004fea000383ffff */
[----:B------:R-:W-:Y:S05]  /*9400*/  BRA `(.L_x_152) ;  /* 0xffffff9400c47947 */ /* 0x000fea000383ffff */
.L_x_48:
[----:B----4-:R-:W-:-:S07]  /*9410*/  MOV R0, UR5 ;  /* 0x0000000500007c02 */ /* 0x010fce0008000f00 */
.L_x_153:
[----:B-1----:R1:W2:Y:S02]  /*9420*/  SYNCS.PHASECHK.TRANS64.TRYWAIT P0, [R0+URZ], R3 ;  /* 0x00000003000075a7 */ /* 0x0022a400080011ff */
[----:B--2---:R-:W-:Y:S05]  /*9430*/  @!P0 NANOSLEEP.SYNCS 0x989680 ;  /* 0x009896800000895d */ /* 0x004fea0003900000 */
[----:B------:R-:W2:Y:S02]  /*9440*/  @!P0 SYNCS.PHASECHK.TRANS64 P0, [R0+URZ], R3 ;  /* 0x00000003000085a7 */ /* 0x000ea400080010ff */
[----:B--2---:R-:W-:Y:S05]  /*9450*/  @!P0 BRA `(.L_x_153) ;  /* 0xfffffffc00f08947 */ /* 0x004fea000383ffff */
[----:B------:R-:W-:Y:S05]  /*9460*/  BRA `(.L_x_154) ;  /* 0xffffff9400d07947 */ /* 0x000fea000383ffff */
.L_x_49:
[----:B----4-:R-:W-:-:S07]  /*9470*/  MOV R0, UR5 ;  /* 0x0000000500007c02 */ /* 0x010fce0008000f00 */
.L_x_155:
[----:B-1----:R1:W2:Y:S02]  /*9480*/  SYNCS.PHASECHK.TRANS64.TRYWAIT P0, [R0+URZ], R3 ;  /* 0x00000003000075a7 */ /* 0x0022a400080011ff */
[----:B--2---:R-:W-:Y:S05]  /*9490*/  @!P0 NANOSLEEP.SYNCS 0x989680 ;  /* 0x009896800000895d */ /* 0x004fea0003900000 */
[----:B------:R-:W2:Y:S02]  /*94a0*/  @!P0 SYNCS.PHASECHK.TRANS64 P0, [R0+URZ], R3 ;  /* 0x00000003000085a7 */ /* 0x000ea400080010ff */
[----:B--2---:R-:W-:Y:S05]  /*94b0*/  @!P0 BRA `(.L_x_155) ;  /* 0xfffffffc00f08947 */ /* 0x004fea000383ffff */
[----:B------:R-:W-:Y:S05]  /*94c0*/  BRA `(.L_x_156) ;  /* 0xffffff9400dc7947 */ /* 0x000fea000383ffff */
.L_x_50:
[----:B----4-:R-:W-:-:S07]  /*94d0*/  MOV R0, UR5 ;  /* 0x0000000500007c02 */ /* 0x010fce0008000f00 */
.L_x_157:
[----:B-1----:R1:W2:Y:S02]  /*94e0*/  SYNCS.PHASECHK.TRANS64.TRYWAIT P0, [R0+URZ], R3 ;  /* 0x00000003000075a7 */ /* 0x0022a400080011ff */
[----:B--2---:R-:W-:Y:S05]  /*94f0*/  @!P0 NANOSLEEP.SYNCS 0x989680 ;  /* 0x009896800000895d */ /* 0x004fea0003900000 */
[----:B------:R-:W2:Y:S02]  /*9500*/  @!P0 SYNCS.PHASECHK.TRANS64 P0, [R0+URZ], R3 ;  /* 0x00000003000085a7 */ /* 0x000ea400080010ff */
[----:B--2---:R-:W-:Y:S05]  /*9510*/  @!P0 BRA `(.L_x_157) ;  /* 0xfffffffc00f08947 */ /* 0x004fea000383ffff */
[----:B------:R-:W-:Y:S05]  /*9520*/  BRA `(.L_x_158) ;  /* 0xffffff9400e87947 */ /* 0x000fea000383ffff */
.L_x_51:
[----:B----4-:R-:W-:-:S07]  /*9530*/  MOV R0, UR5 ;  /* 0x0000000500007c02 */ /* 0x010fce0008000f00 */
.L_x_159:
[----:B-1----:R1:W2:Y:S02]  /*9540*/  SYNCS.PHASECHK.TRANS64.TRYWAIT P0, [R0+URZ], R3 ;  /* 0x00000003000075a7 */ /* 0x0022a400080011ff */
[----:B--2---:R-:W-:Y:S05]  /*9550*/  @!P0 NANOSLEEP.SYNCS 0x989680 ;  /* 0x009896800000895d */ /* 0x004fea0003900000 */
[----:B------:R-:W2:Y:S02]  /*9560*/  @!P0 SYNCS.PHASECHK.TRANS64 P0, [R0+URZ], R3 ;  /* 0x00000003000085a7 */ /* 0x000ea400080010ff */
[----:B--2---:R-:W-:Y:S05]  /*9570*/  @!P0 BRA `(.L_x_159) ;  /* 0xfffffffc00f08947 */ /* 0x004fea000383ffff */
[----:B------:R-:W-:Y:S05]  /*9580*/  BRA `(.L_x_160) ;  /* 0xffffff9400f47947 */ /* 0x000fea000383ffff */
.L_x_52:
[----:B----4-:R-:W-:-:S07]  /*9590*/  MOV R0, UR5 ;  /* 0x0000000500007c02 */ /* 0x010fce0008000f00 */
.L_x_161:
[----:B-1----:R1:W2:Y:S02]  /*95a0*/  SYNCS.PHASECHK.TRANS64.TRYWAIT P0, [R0+URZ], R3 ;  /* 0x00000003000075a7 */ /* 0x0022a400080011ff */
[----:B--2---:R-:W-:Y:S05]  /*95b0*/  @!P0 NANOSLEEP.SYNCS 0x989680 ;  /* 0x009896800000895d */ /* 0x004fea0003900000 */
[----:B------:R-:W2:Y:S02]  /*95c0*/  @!P0 SYNCS.PHASECHK.TRANS64 P0, [R0+URZ], R3 ;  /* 0x00000003000085a7 */ /* 0x000ea400080010ff */
[----:B--2---:R-:W-:Y:S05]  /*95d0*/  @!P0 BRA `(.L_x_161) ;  /* 0xfffffffc00f08947 */ /* 0x004fea000383ffff */
[----:B------:R-:W-:Y:S05]  /*95e0*/  BRA `(.L_x_162) ;  /* 0xffffff9800007947 */ /* 0x000fea000383ffff */
.L_x_53:
[----:B----4-:R-:W-:-:S07]  /*95f0*/  MOV R0, UR5 ;  /* 0x0000000500007c02 */ /* 0x010fce0008000f00 */
.L_x_163:
[----:B-1----:R1:W2:Y:S02]  /*9600*/  SYNCS.PHASECHK.TRANS64.TRYWAIT P0, [R0+URZ], R3 ;  /* 0x00000003000075a7 */ /* 0x0022a400080011ff */
[----:B--2---:R-:W-:Y:S05]  /*9610*/  @!P0 NANOSLEEP.SYNCS 0x989680 ;  /* 0x009896800000895d */ /* 0x004fea0003900000 */
[----:B------:R-:W2:Y:S02]  /*9620*/  @!P0 SYNCS.PHASECHK.TRANS64 P0, [R0+URZ], R3 ;  /* 0x00000003000085a7 */ /* 0x000ea400080010ff */
[----:B--2---:R-:W-:Y:S05]  /*9630*/  @!P0 BRA `(.L_x_163) ;  /* 0xfffffffc00f08947 */ /* 0x004fea000383ffff */
[----:B------:R-:W-:Y:S05]  /*9640*/  BRA `(.L_x_164) ;  /* 0xffffff98000c7947 */ /* 0x000fea000383ffff */
.L_x_54:
[----:B----4-:R-:W-:-:S07]  /*9650*/  MOV R0, UR5 ;  /* 0x0000000500007c02 */ /* 0x010fce0008000f00 */
.L_x_165:
[----:B-1----:R1:W2:Y:S02]  /*9660*/  SYNCS.PHASECHK.TRANS64.TRYWAIT P0, [R0+URZ], R3 ;  /* 0x00000003000075a7 */ /* 0x0022a400080011ff */
[----:B--2---:R-:W-:Y:S05]  /*9670*/  @!P0 NANOSLEEP.SYNCS 0x989680 ;  /* 0x009896800000895d */ /* 0x004fea0003900000 */
[----:B------:R-:W2:Y:S02]  /*9680*/  @!P0 SYNCS.PHASECHK.TRANS64 P0, [R0+URZ], R3 ;  /* 0x00000003000085a7 */ /* 0x000ea400080010ff */
[----:B--2---:R-:W-:Y:S05]  /*9690*/  @!P0 BRA `(.L_x_165) ;  /* 0xfffffffc00f08947 */ /* 0x004fea000383ffff */
[----:B------:R-:W-:Y:S05]  /*96a0*/  BRA `(.L_x_166) ;  /* 0xffffff9800187947 */ /* 0x000fea000383ffff */
.L_x_55:
[----:B----4-:R-:W-:-:S07]  /*96b0*/  MOV R0, UR5 ;  /* 0x0000000500007c02 */ /* 0x010fce0008000f00 */
.L_x_167:
[----:B-1----:R1:W2:Y:S02]  /*96c0*/  SYNCS.PHASECHK.TRANS64.TRYWAIT P0, [R0+URZ], R3 ;  /* 0x00000003000075a7 */ /* 0x0022a400080011ff */
[----:B--2---:R-:W-:Y:S05]  /*96d0*/  @!P0 NANOSLEEP.SYNCS 0x989680 ;  /* 0x009896800000895d */ /* 0x004fea0003900000 */
[----:B------:R-:W2:Y:S02]  /*96e0*/  @!P0 SYNCS.PHASECHK.TRANS64 P0, [R0+URZ], R3 ;  /* 0x00000003000085a7 */ /* 0x000ea400080010ff */
[----:B--2---:R-:W-:Y:S05]  /*96f0*/  @!P0 BRA `(.L_x_167) ;  /* 0xfffffffc00f08947 */ /* 0x004fea000383ffff */
[----:B------:R-:W-:Y:S05]  /*9700*/  BRA `(.L_x_168) ;  /* 0xffffff9800247947 */ /* 0x000fea000383ffff */
.L_x_56:
[----:B----4-:R-:W-:-:S07]  /*9710*/  MOV R0, UR5 ;  /* 0x0000000500007c02 */ /* 0x010fce0008000f00 */
.L_x_169:
[----:B-1----:R1:W2:Y:S02]  /*9720*/  SYNCS.PHASECHK.TRANS64.TRYWAIT P0, [R0+URZ], R3 ;  /* 0x00000003000075a7 */ /* 0x0022a400080011ff */
[----:B--2---:R-:W-:Y:S05]  /*9730*/  @!P0 NANOSLEEP.SYNCS 0x989680 ;  /* 0x009896800000895d */ /* 0x004fea0003900000 */
[----:B------:R-:W2:Y:S02]  /*9740*/  @!P0 SYNCS.PHASECHK.TRANS64 P0, [R0+URZ], R3 ;  /* 0x00000003000085a7 */ /* 0x000ea400080010ff */
[----:B--2---:R-:W-:Y:S05]  /*9750*/  @!P0 BRA `(.L_x_169) ;  /* 0xfffffffc00f08947 */ /* 0x004fea000383ffff */
[----:B------:R-:W-:Y:S05]  /*9760*/  BRA `(.L_x_170) ;  /* 0xffffff9800307947 */ /* 0x000fea000383ffff */
.L_x_57:
[----:B----4-:R-:W-:-:S07]  /*9770*/  MOV R0, UR5 ;  /* 0x0000000500007c02 */ /* 0x010fce0008000f00 */
.L_x_171:
[----:B-1----:R1:W2:Y:S02]  /*9780*/  SYNCS.PHASECHK.TRANS64.TRYWAIT P0, [R0+URZ], R3 ;  /* 0x00000003000075a7 */ /* 0x0022a400080011ff */
[----:B--2---:R-:W-:Y:S05]  /*9790*/  @!P0 NANOSLEEP.SYNCS 0x989680 ;  /* 0x009896800000895d */ /* 0x004fea0003900000 */
[----:B------:R-:W2:Y:S02]  /*97a0*/  @!P0 SYNCS.PHASECHK.TRANS64 P0, [R0+URZ], R3 ;  /* 0x00000003000085a7 */ /* 0x000ea400080010ff */
[----:B--2---:R-:W-:Y:S05]  /*97b0*/  @!P0 BRA `(.L_x_171) ;  /* 0xfffffffc00f08947 */ /* 0x004fea000383ffff */
[----:B------:R-:W-:Y:S05]  /*97c0*/  BRA `(.L_x_172) ;  /* 0xffffff98003c7947 */ /* 0x000fea000383ffff */
.L_x_58:
[----:B----4-:R-:W-:-:S07]  /*97d0*/  MOV R0, UR5 ;  /* 0x0000000500007c02 */ /* 0x010fce0008000f00 */
.L_x_173:
[----:B-1----:R1:W2:Y:S02]  /*97e0*/  SYNCS.PHASECHK.TRANS64.TRYWAIT P0, [R0+URZ], R3 ;  /* 0x00000003000075a7 */ /* 0x0022a400080011ff */
[----:B--2---:R-:W-:Y:S05]  /*97f0*/  @!P0 NANOSLEEP.SYNCS 0x989680 ;  /* 0x009896800000895d */ /* 0x004fea0003900000 */
[----:B------:R-:W2:Y:S02]  /*9800*/  @!P0 SYNCS.PHASECHK.TRANS64 P0, [R0+URZ], R3 ;  /* 0x00000003000085a7 */ /* 0x000ea400080010ff */
[----:B--2---:R-:W-:Y:S05]  /*9810*/  @!P0 BRA `(.L_x_173) ;  /* 0xfffffffc00f08947 */ /* 0x004fea000383ffff */
[----:B------:R-:W-:Y:S05]  /*9820*/  BRA `(.L_x_174) ;  /* 0xffffff9800487947 */ /* 0x000fea000383ffff */
.L_x_59:
[----:B----4-:R-:W-:-:S07]  /*9830*/  MOV R0, UR5 ;  /* 0x0000000500007c02 */ /* 0x010fce0008000f00 */
.L_x_175:
[----:B-1----:R1:W2:Y:S02]  /*9840*/  SYNCS.PHASECHK.TRANS64.TRYWAIT P0, [R0+URZ], R3 ;  /* 0x00000003000075a7 */ /* 0x0022a400080011ff */
[----:B--2---:R-:W-:Y:S05]  /*9850*/  @!P0 NANOSLEEP.SYNCS 0x989680 ;  /* 0x009896800000895d */ /* 0x004fea0003900000 */
[----:B------:R-:W2:Y:S02]  /*9860*/  @!P0 SYNCS.PHASECHK.TRANS64 P0, [R0+URZ], R3 ;  /* 0x00000003000085a7 */ /* 0x000ea400080010ff */
[----:B--2---:R-:W-:Y:S05]  /*9870*/  @!P0 BRA `(.L_x_175) ;  /* 0xfffffffc00f08947 */ /* 0x004fea000383ffff */
[----:B------:R-:W-:Y:S05]  /*9880*/  BRA `(.L_x_176) ;  /* 0xffffff9800547947 */ /* 0x000fea000383ffff */
.L_x_62:
[----:B-1----:R1:W2:Y:S02]  /*9890*/  SYNCS.PHASECHK.TRANS64.TRYWAIT P0, [R0+URZ+0x210], R5 ;  /* 0x00021005000075a7 */ /* 0x0022a400080011ff */
[----:B--2---:R-:W-:Y:S05]  /*98a0*/  @!P0 NANOSLEEP.SYNCS 0x989680 ;  /* 0x009896800000895d */ /* 0x004fea0003900000 */
[----:B------:R-:W2:Y:S02]  /*98b0*/  @!P0 SYNCS.PHASECHK.TRANS64 P0, [R0+URZ+0x210], R5 ;  /* 0x00021005000085a7 */ /* 0x000ea400080010ff */
[----:B--2---:R-:W-:Y:S05]  /*98c0*/  @!P0 BRA `(.L_x_62) ;  /* 0xfffffffc00f08947 */ /* 0x004fea000383ffff */
[----:B------:R-:W-:Y:S05]  /*98d0*/  BRA `(.L_x_177) ;  /* 0xffffff9800b07947 */ /* 0x000fea000383ffff */
.L_x_63:
[----:B------:R-:W-:-:S07]  /*98e0*/  MOV R0, UR5 ;  /* 0x0000000500007c02 */ /* 0x000fce0008000f00 */
.L_x_178:
[----:B-1----:R1:W2:Y:S02]  /*98f0*/  SYNCS.PHASECHK.TRANS64.TRYWAIT P0, [R0+URZ+0x1c0], R5 ;  /* 0x0001c005000075a7 */ /* 0x0022a400080011ff */
[----:B--2---:R-:W-:Y:S05]  /*9900*/  @!P0 NANOSLEEP.SYNCS 0x989680 ;  /* 0x009896800000895d */ /* 0x004fea0003900000 */
[----:B------:R-:W2:Y:S02]  /*9910*/  @!P0 SYNCS.PHASECHK.TRANS64 P0, [R0+URZ+0x1c0], R5 ;  /* 0x0001c005000085a7 */ /* 0x000ea400080010ff */
[----:B--2---:R-:W-:Y:S05]  /*9920*/  @!P0 BRA `(.L_x_178) ;  /* 0xfffffffc00f08947 */ /* 0x004fea000383ffff */
[----:B------:R-:W-:Y:S05]  /*9930*/  BRA `(.L_x_179) ;  /* 0xffffff9800c07947 */ /* 0x000fea000383ffff */
.L_x_64:
[----:B-1----:R1:W2:Y:S02]  /*9940*/  SYNCS.PHASECHK.TRANS64.TRYWAIT P1, [R0+URZ+0x1b0], R5 ;  /* 0x0001b005000075a7 */ /* 0x0022a400080211ff */
[----:B--2---:R-:W-:Y:S05]  /*9950*/  @!P1 NANOSLEEP.SYNCS 0x989680 ;  /* 0x009896800000995d */ /* 0x004fea0003900000 */
[----:B------:R-:W2:Y:S02]  /*9960*/  @!P1 SYNCS.PHASECHK.TRANS64 P1, [R0+URZ+0x1b0], R5 ;  /* 0x0001b005000095a7 */ /* 0x000ea400080210ff */
[----:B--2---:R-:W-:Y:S05]  /*9970*/  @!P1 BRA `(.L_x_64) ;  /* 0xfffffffc00f09947 */ /* 0x004fea000383ffff */
[----:B------:R-:W-:Y:S05]  /*9980*/  BRA `(.L_x_180) ;  /* 0xffffff9800f07947 */ /* 0x000fea000383ffff */
.L_x_67:
[----:B------:R-:W-:-:S07]  /*9990*/  MOV R0, UR5 ;  /* 0x0000000500007c02 */ /* 0x000fce0008000f00 */
.L_x_181:
[----:B-1----:R1:W2:Y:S02]  /*99a0*/  SYNCS.PHASECHK.TRANS64.TRYWAIT P0, [R0+URZ+0x1c0], R3 ;  /* 0x0001c003000075a7 */ /* 0x0022a400080011ff */
[----:B--2---:R-:W-:Y:S05]  /*99b0*/  @!P0 NANOSLEEP.SYNCS 0x989680 ;  /* 0x009896800000895d */ /* 0x004fea0003900000 */
[----:B------:R-:W2:Y:S02]  /*99c0*/  @!P0 SYNCS.PHASECHK.TRANS64 P0, [R0+URZ+0x1c0], R3 ;  /* 0x0001c003000085a7 */ /* 0x000ea400080010ff */
[----:B--2---:R-:W-:Y:S05]  /*99d0*/  @!P0 BRA `(.L_x_181) ;  /* 0xfffffffc00f08947 */ /* 0x004fea000383ffff */
[----:B------:R-:W-:Y:S05]  /*99e0*/  BRA `(.L_x_66) ;  /* 0xffffff9c00447947 */ /* 0x000fea000383ffff */
.L_x_74:
[----:B-1----:R1:W2:Y:S02]  /*99f0*/  SYNCS.PHASECHK.TRANS64.TRYWAIT P1, [R0+URZ+0x1b0], R5 ;  /* 0x0001b005000075a7 */ /* 0x0022a400080211ff */
[----:B--2---:R-:W-:Y:S05]  /*9a00*/  @!P1 NANOSLEEP.SYNCS 0x989680 ;  /* 0x009896800000995d */ /* 0x004fea0003900000 */
[----:B------:R-:W2:Y:S02]  /*9a10*/  @!P1 SYNCS.PHASECHK.TRANS64 P1, [R0+URZ+0x1b0], R5 ;  /* 0x0001b005000095a7 */ /* 0x000ea400080210ff */
[----:B--2---:R-:W-:Y:S05]  /*9a20*/  @!P1 BRA `(.L_x_74) ;  /* 0xfffffffc00f09947 */ /* 0x004fea000383ffff */
[----:B------:R-:W-:Y:S05]  /*9a30*/  BRA `(.L_x_182) ;  /* 0xffffffa0009c7947 */ /* 0x000fea000383ffff */
.L_x_75:
[----:B------:R-:W-:-:S07]  /*9a40*/  MOV R3, UR9 ;  /* 0x0000000900037c02 */ /* 0x000fce0008000f00 */
.L_x_183:
[----:B-1----:R1:W2:Y:S02]  /*9a50*/  SYNCS.PHASECHK.TRANS64.TRYWAIT P0, [R3+URZ+0x1f0], R0 ;  /* 0x0001f000030075a7 */ /* 0x0022a400080011ff */
[----:B--2---:R-:W-:Y:S05]  /*9a60*/  @!P0 NANOSLEEP.SYNCS 0x989680 ;  /* 0x009896800000895d */ /* 0x004fea0003900000 */
[----:B------:R-:W2:Y:S02]  /*9a70*/  @!P0 SYNCS.PHASECHK.TRANS64 P0, [R3+URZ+0x1f0], R0 ;  /* 0x0001f000030085a7 */ /* 0x000ea400080010ff */
[----:B--2---:R-:W-:Y:S05]  /*9a80*/  @!P0 BRA `(.L_x_183) ;  /* 0xfffffffc00f08947 */ /* 0x004fea000383ffff */
[----:B------:R-:W-:Y:S05]  /*9a90*/  BRA `(.L_x_184) ;  /* 0xffffffa000d07947 */ /* 0x000fea000383ffff */
.L_x_78:
[----:B------:R-:W-:Y:S07]  /*9aa0*/  MOV R0, UR7 ;  /* 0x0000000700007c02 */ /* 0x000fee0008000f00 */
.L_x_185:
[----:B-1----:R1:W2:Y:S02]  /*9ab0*/  SYNCS.PHASECHK.TRANS64.TRYWAIT P0, [R0+URZ], R3 ;  /* 0x00000003000075a7 */ /* 0x0022a400080011ff */
[----:B--2---:R-:W-:Y:S05]  /*9ac0*/  @!P0 NANOSLEEP.SYNCS 0x989680 ;  /* 0x009896800000895d */ /* 0x004fea0003900000 */
[----:B------:R-:W2:Y:S02]  /*9ad0*/  @!P0 SYNCS.PHASECHK.TRANS64 P0, [R0+URZ], R3 ;  /* 0x00000003000085a7 */ /* 0x000ea400080010ff */
[----:B--2---:R-:W-:Y:S05]  /*9ae0*/  @!P0 BRA `(.L_x_185) ;  /* 0xfffffffc00f08947 */ /* 0x004fea000383ffff */
[----:B------:R-:W-:Y:S05]  /*9af0*/  BRA `(.L_x_77) ;  /* 0xffffffa000f07947 */ /* 0x000fea000383ffff */
.L_x_81:
[----:B------:R-:W-:-:S07]  /*9b00*/  MOV R0, UR5 ;  /* 0x0000000500007c02 */ /* 0x000fce0008000f00 */
.L_x_186:
[----:B--2---:R2:W3:Y:S02]  /*9b10*/  SYNCS.PHASECHK.TRANS64.TRYWAIT P0, [R0+URZ], R3 ;  /* 0x00000003000075a7 */ /* 0x0044e400080011ff */
[----:B---3--:R-:W-:Y:S05]  /*9b20*/  @!P0 NANOSLEEP.SYNCS 0x989680 ;  /* 0x009896800000895d */ /* 0x008fea0003900000 */
[----:B------:R-:W3:Y:S02]  /*9b30*/  @!P0 SYNCS.PHASECHK.TRANS64 P0, [R0+URZ], R3 ;  /* 0x00000003000085a7 */ /* 0x000ee400080010ff */
[----:B---3--:R-:W-:Y:S05]  /*9b40*/  @!P0 BRA `(.L_x_186) ;  /* 0xfffffffc00f08947 */ /* 0x008fea000383ffff */
[----:B------:R-:W-:Y:S05]  /*9b50*/  BRA `(.L_x_187) ;  /* 0xffffffa400907947 */ /* 0x000fea000383ffff */
.L_x_82:
[----:B------:R-:W-:-:S07]  /*9b60*/  MOV R0, UR5 ;  /* 0x0000000500007c02 */ /* 0x000fce0008000f00 */
.L_x_188:
[----:B--2---:R2:W3:Y:S02]  /*9b70*/  SYNCS.PHASECHK.TRANS64.TRYWAIT P0, [R0+URZ], R3 ;  /* 0x00000003000075a7 */ /* 0x0044e400080011ff */
[----:B---3--:R-:W-:Y:S05]  /*9b80*/  @!P0 NANOSLEEP.SYNCS 0x989680 ;  /* 0x009896800000895d */ /* 0x008fea0003900000 */
[----:B------:R-:W3:Y:S02]  /*9b90*/  @!P0 SYNCS.PHASECHK.TRANS64 P0, [R0+URZ], R3 ;  /* 0x00000003000085a7 */ /* 0x000ee400080010ff */
[----:B---3--:R-:W-:Y:S05]  /*9ba0*/  @!P0 BRA `(.L_x_188) ;  /* 0xfffffffc00f08947 */ /* 0x008fea000383ffff */
[----:B------:R-:W-:Y:S05]  /*9bb0*/  BRA `(.L_x_189) ;  /* 0xffffffa4009c7947 */ /* 0x000fea000383ffff */
.L_x_83:
[----:B------:R-:W-:-:S07]  /*9bc0*/  MOV R0, UR5 ;  /* 0x0000000500007c02 */ /* 0x000fce0008000f00 */
.L_x_190:
[----:B--2---:R2:W3:Y:S02]  /*9bd0*/  SYNCS.PHASECHK.TRANS64.TRYWAIT P0, [R0+URZ], R3 ;  /* 0x00000003000075a7 */ /* 0x0044e400080011ff */
[----:B---3--:R-:W-:Y:S05]  /*9be0*/  @!P0 NANOSLEEP.SYNCS 0x989680 ;  /* 0x009896800000895d */ /* 0x008fea0003900000 */
[----:B------:R-:W3:Y:S02]  /*9bf0*/  @!P0 SYNCS.PHASECHK.TRANS64 P0, [R0+URZ], R3 ;  /* 0x00000003000085a7 */ /* 0x000ee400080010ff */
[----:B---3--:R-:W-:Y:S05]  /*9c00*/  @!P0 BRA `(.L_x_190) ;  /* 0xfffffffc00f08947 */ /* 0x008fea000383ffff */
[----:B------:R-:W-:Y:S05]  /*9c10*/  BRA `(.L_x_191) ;  /* 0xffffffa400a87947 */ /* 0x000fea000383ffff */
.L_x_84:
[----:B------:R-:W-:-:S07]  /*9c20*/  MOV R0, UR7 ;  /* 0x0000000700007c02 */ /* 0x000fce0008000f00 */
.L_x_192:
[----:B--2---:R2:W3:Y:S02]  /*9c30*/  SYNCS.PHASECHK.TRANS64.TRYWAIT P0, [R0+URZ], R3 ;  /* 0x00000003000075a7 */ /* 0x0044e400080011ff */
[----:B---3--:R-:W-:Y:S05]  /*9c40*/  @!P0 NANOSLEEP.SYNCS 0x989680 ;  /* 0x009896800000895d */ /* 0x008fea0003900000 */
[----:B------:R-:W3:Y:S02]  /*9c50*/  @!P0 SYNCS.PHASECHK.TRANS64 P0, [R0+URZ], R3 ;  /* 0x00000003000085a7 */ /* 0x000ee400080010ff */
[----:B---3--:R-:W-:Y:S05]  /*9c60*/  @!P0 BRA `(.L_x_192) ;  /* 0xfffffffc00f08947 */ /* 0x008fea000383ffff */
[----:B------:R-:W-:Y:S05]  /*9c70*/  BRA `(.L_x_193) ;  /* 0xffffffa400b47947 */ /* 0x000fea000383ffff */
.L_x_89:
[----:B--2---:R2:W3:Y:S02]  /*9c80*/  SYNCS.PHASECHK.TRANS64.TRYWAIT P0, [R0+URZ+0x1b0], R3 ;  /* 0x0001b003000075a7 */ /* 0x0044e400080011ff */
[----:B---3--:R-:W-:Y:S05]  /*9c90*/  @!P0 NANOSLEEP.SYNCS 0x989680 ;  /* 0x009896800000895d */ /* 0x008fea0003900000 */
[----:B------:R-:W3:Y:S02]  /*9ca0*/  @!P0 SYNCS.PHASECHK.TRANS64 P0, [R0+URZ+0x1b0], R3 ;  /* 0x0001b003000085a7 */ /* 0x000ee400080010ff */
[----:B---3--:R-:W-:Y:S05]  /*9cb0*/  @!P0 BRA `(.L_x_89) ;  /* 0xfffffffc00f08947 */ /* 0x008fea000383ffff */
[----:B------:R-:W-:Y:S05]  /*9cc0*/  BRA `(.L_x_194) ;  /* 0xffffffa800b87947 */ /* 0x000fea000383ffff */
.L_x_92:
[----:B------:R-:W-:Y:S07]  /*9cd0*/  MOV R0, UR7 ;  /* 0x0000000700007c02 */ /* 0x000fee0008000f00 */
.L_x_195:
[----:B--2---:R2:W3:Y:S02]  /*9ce0*/  SYNCS.PHASECHK.TRANS64.TRYWAIT P0, [R0+URZ+0x1a8], R3 ;  /* 0x0001a803000075a7 */ /* 0x0044e400080011ff */
[----:B---3--:R-:W-:Y:S05]  /*9cf0*/  @!P0 NANOSLEEP.SYNCS 0x989680 ;  /* 0x009896800000895d */ /* 0x008fea0003900000 */
[----:B------:R-:W3:Y:S02]  /*9d00*/  @!P0 SYNCS.PHASECHK.TRANS64 P0, [R0+URZ+0x1a8], R3 ;  /* 0x0001a803000085a7 */ /* 0x000ee400080010ff */
[----:B---3--:R-:W-:Y:S05]  /*9d10*/  @!P0 BRA `(.L_x_195) ;  /* 0xfffffffc00f08947 */ /* 0x008fea000383ffff */
[----:B------:R-:W-:Y:S05]  /*9d20*/  BRA `(.L_x_91) ;  /* 0xffffffac00987947 */ /* 0x000fea000383ffff */
.L_x_95:
[----:B--2---:R-:W-:Y:S07]  /*9d30*/  MOV R3, UR7 ;  /* 0x0000000700037c02 */ /* 0x004fee0008000f00 */
.L_x_196:
[----:B-1----:R1:W2:Y:S02]  /*9d40*/  SYNCS.PHASECHK.TRANS64.TRYWAIT P0, [R3+URZ+0x190], R12 ;  /* 0x0001900c030075a7 */ /* 0x0022a400080011ff */
[----:B--2---:R-:W-:Y:S05]  /*9d50*/  @!P0 NANOSLEEP.SYNCS 0x989680 ;  /* 0x009896800000895d */ /* 0x004fea0003900000 */
[----:B------:R-:W2:Y:S02]  /*9d60*/  @!P0 SYNCS.PHASECHK.TRANS64 P0, [R3+URZ+0x190], R12 ;  /* 0x0001900c030085a7 */ /* 0x000ea400080010ff */
[----:B--2---:R-:W-:Y:S05]  /*9d70*/  @!P0 BRA `(.L_x_196) ;  /* 0xfffffffc00f08947 */ /* 0x004fea000383ffff */
[----:B------:R-:W-:Y:S05]  /*9d80*/  BRA `(.L_x_197) ;  /* 0xffffffb000107947 */ /* 0x000fea000383ffff */
.L_x_96:
[----:B------:R-:W-:Y:S07]  /*9d90*/  MOV R3, UR7 ;  /* 0x0000000700037c02 */ /* 0x000fee0008000f00 */
.L_x_198:
[----:B-1----:R1:W2:Y:S02]  /*9da0*/  SYNCS.PHASECHK.TRANS64.TRYWAIT P0, [R3+URZ+0x198], R12 ;  /* 0x0001980c030075a7 */ /* 0x0022a400080011ff */
[----:B--2---:R-:W-:Y:S05]  /*9db0*/  @!P0 NANOSLEEP.SYNCS 0x989680 ;  /* 0x009896800000895d */ /* 0x004fea0003900000 */
[----:B------:R-:W2:Y:S02]  /*9dc0*/  @!P0 SYNCS.PHASECHK.TRANS64 P0, [R3+URZ+0x198], R12 ;  /* 0x0001980c030085a7 */ /* 0x000ea400080010ff */
[----:B--2---:R-:W-:Y:S05]  /*9dd0*/  @!P0 BRA `(.L_x_198) ;  /* 0xfffffffc00f08947 */ /* 0x004fea000383ffff */
[----:B------:R-:W-:Y:S05]  /*9de0*/  BRA `(.L_x_199) ;  /* 0xffffffb000907947 */ /* 0x000fea000383ffff */
.L_x_98:
[----:B------:R-:W-:-:S07]  /*9df0*/  MOV R0, UR7 ;  /* 0x0000000700007c02 */ /* 0x000fce0008000f00 */
.L_x_200:
[----:B-1----:R1:W3:Y:S02]  /*9e00*/  SYNCS.PHASECHK.TRANS64.TRYWAIT P0, [R0+URZ+0x190], R3 ;  /* 0x00019003000075a7 */ /* 0x0022e400080011ff */
[----:B---3--:R-:W-:Y:S05]  /*9e10*/  @!P0 NANOSLEEP.SYNCS 0x989680 ;  /* 0x009896800000895d */ /* 0x008fea0003900000 */
[----:B------:R-:W3:Y:S02]  /*9e20*/  @!P0 SYNCS.PHASECHK.TRANS64 P0, [R0+URZ+0x190], R3 ;  /* 0x00019003000085a7 */ /* 0x000ee400080010ff */
[----:B---3--:R-:W-:Y:S05]  /*9e30*/  @!P0 BRA `(.L_x_200) ;  /* 0xfffffffc00f08947 */ /* 0x008fea000383ffff */
[----:B------:R-:W-:Y:S05]  /*9e40*/  BRA `(.L_x_201) ;  /* 0xffffffb400007947 */ /* 0x000fea000383ffff */
.L_x_100:
[----:B--2---:R2:W4:Y:S02]  /*9e50*/  SYNCS.PHASECHK.TRANS64.TRYWAIT P0, [R0+URZ+0x1b0], R3 ;  /* 0x0001b003000075a7 */ /* 0x00452400080011ff */
[----:B----4-:R-:W-:Y:S05]  /*9e60*/  @!P0 NANOSLEEP.SYNCS 0x989680 ;  /* 0x009896800000895d */ /* 0x010fea0003900000 */
[----:B------:R-:W4:Y:S02]  /*9e70*/  @!P0 SYNCS.PHASECHK.TRANS64 P0, [R0+URZ+0x1b0], R3 ;  /* 0x0001b003000085a7 */ /* 0x000f2400080010ff */
[----:B----4-:R-:W-:Y:S05]  /*9e80*/  @!P0 BRA `(.L_x_100) ;  /* 0xfffffffc00f08947 */ /* 0x010fea000383ffff */
[----:B------:R-:W-:Y:S05]  /*9e90*/  BRA `(.L_x_202) ;  /* 0xffffffb400c87947 */ /* 0x000fea000383ffff */
.L_x_111:
[----:B-1----:R1:W3:Y:S02]  /*9ea0*/  SYNCS.PHASECHK.TRANS64.TRYWAIT P1, [R3+URZ+0x180], R0 ;  /* 0x00018000030075a7 */ /* 0x0022e400080211ff */
[----:B---3--:R-:W-:Y:S05]  /*9eb0*/  @!P1 NANOSLEEP.SYNCS 0x989680 ;  /* 0x009896800000995d */ /* 0x008fea0003900000 */
[----:B------:R-:W3:Y:S02]  /*9ec0*/  @!P1 SYNCS.PHASECHK.TRANS64 P1, [R3+URZ+0x180], R0 ;  /* 0x00018000030095a7 */ /* 0x000ee400080210ff */
[----:B---3--:R-:W-:Y:S05]  /*9ed0*/  @!P1 BRA `(.L_x_111) ;  /* 0xfffffffc00f09947 */ /* 0x008fea000383ffff */
[----:B------:R-:W-:Y:S05]  /*9ee0*/  BRA `(.L_x_110) ;  /* 0xffffffc000ec7947 */ /* 0x000fea000383ffff */
.L_x_113:
[----:B-1----:R1:W4:Y:S02]  /*9ef0*/  SYNCS.PHASECHK.TRANS64.TRYWAIT P0, [R207+URZ+0x1d0], R2 ;  /* 0x0001d002cf0075a7 */ /* 0x00232400080011ff */
[----:B----4-:R-:W-:Y:S05]  /*9f00*/  @!P0 NANOSLEEP.SYNCS 0x989680 ;  /* 0x009896800000895d */ /* 0x010fea0003900000 */
[----:B------:R-:W4:Y:S02]  /*9f10*/  @!P0 SYNCS.PHASECHK.TRANS64 P0, [R207+URZ+0x1d0], R2 ;  /* 0x0001d002cf0085a7 */ /* 0x000f2400080010ff */
[----:B----4-:R-:W-:Y:S05]  /*9f20*/  @!P0 BRA `(.L_x_113) ;  /* 0xfffffffc00f08947 */ /* 0x010fea000383ffff */
[----:B------:R-:W-:Y:S05]  /*9f30*/  BRA `(.L_x_112) ;  /* 0xffffffc400487947 */ /* 0x000fea000383ffff */
.L_x_122:
[----:B--2---:R2:W3:Y:S02]  /*9f40*/  SYNCS.PHASECHK.TRANS64.TRYWAIT P0, [R210+URZ+0x180], R3 ;  /* 0x00018003d20075a7 */ /* 0x0044e400080011ff */
[----:B---3--:R-:W-:Y:S05]  /*9f50*/  @!P0 NANOSLEEP.SYNCS 0x989680 ;  /* 0x009896800000895d */ /* 0x008fea0003900000 */
[----:B------:R-:W3:Y:S02]  /*9f60*/  @!P0 SYNCS.PHASECHK.TRANS64 P0, [R210+URZ+0x180], R3 ;  /* 0x00018003d20085a7 */ /* 0x000ee400080010ff */
[----:B---3--:R-:W-:Y:S05]  /*9f70*/  @!P0 BRA `(.L_x_122) ;  /* 0xfffffffc00f08947 */ /* 0x008fea000383ffff */
[----:B------:R-:W-:Y:S05]  /*9f80*/  BRA `(.L_x_121) ;  /* 0xffffffd800547947 */ /* 0x000fea000383ffff */
        .weak           $__internal_0_$__cuda_sm10x_tcgen05_guardrail_trap_col_being_dealloced_not_returned_by_alloc
        .type           $__internal_0_$__cuda_sm10x_tcgen05_guardrail_trap_col_being_dealloced_not_returned_by_alloc,@function
        .size           $__internal_0_$__cuda_sm10x_tcgen05_guardrail_trap_col_being_dealloced_not_returned_by_alloc,($__internal_1_$__cuda_sm10x_tcgen05_guardrail_trap_phase_invalid_during_alloc - $__internal_0_$__cuda_sm10x_tcgen05_guardrail_trap_col_being_dealloced_not_returned_by_alloc)
$__internal_0_$__cuda_sm10x_tcgen05_guardrail_trap_col_being_dealloced_not_returned_by_alloc:
[----:B------:R-:W-:Y:S05]  /*9f90*/  BPT.TRAP 0x1 ;  /* 0x000000040000795c */ /* 0x000fea0000300000 */
[----:B------:R-:W-:-:S04]  /*9fa0*/  HFMA2 R3, -RZ, RZ, 0, 0 ;  /* 0x00000000ff037431 */ /* 0x000fc800000001ff */
[----:B------:R-:W-:Y:S05]  /*9fb0*/  RET.REL.NODEC R2 `(_ZN7cutlass13device_kernelINS_4gemm6kernel13GemmUniversalIN4cute5tupleIJiiiiEEENS1_10collective13CollectiveMmaINS1_35MainloopSm100TmaUmmaWarpSpecializedILi24ELi2ELi4ENS5_IJNS4_1CILi1EEESB_SB_EEEEENS5_IJNSA_ILi128EEESE_NSA_ILi32EEEEEENS_12float_e4m3_tENS5_IJlSB_lEEESH_SI_NS4_8TiledMMAINS4_8MMA_AtomIJNS4_10MMA_TraitsINS4_19SM100_MMA_F8F6F4_SSEJSH_SH_fSE_SE_NS4_17integral_constantINS4_4UMMA5MajorELSP_0EEESQ_NSN_INSO_7ScaleInELSR_0EEESS_EEEEEENS4_6LayoutISC_NS5_IJNSA_ILi0EEESW_SW_EEEEENS5_IJNS4_10UnderscoreESZ_SZ_EEEEENS4_13SM90_TMA_LOADENS4_14ComposedLayoutINS4_7SwizzleILi1ELi4ELi3EEENS4_18smem_ptr_flag_bitsILi8EEENSV_INS5_IJNSA_ILi8EEESF_EEENS5_IJSF_SB_EEEEEEEvNS4_8identityES12_S1C_vS1D_EENS_8epilogue10collective18CollectiveEpilogueINS1F_23Sm100TmaWarpSpecializedILi2ELi2ELi64ELb0ELb0EEEJSG_NS5_IJNSV_ISE_SB_EENSV_INSA_ILi64EEESB_EEEEESH_SI_SH_SI_NS1F_6fusion15FusionCallbacksIS1J_NS1O_17LinearCombinationISH_fSH_fLNS_15FloatRoundStyleE2EEESG_S1N_JEEENS4_5SM1004TMEM4LOAD26SM100_TMEM_LOAD_32dp32b64xES12_NS13_INS14_ILi2ELi4ELi3EEES17_NSV_INS5_IJS18_S1L_EEENS5_IJS1L_SB_EEEEEEENS4_39AutoVectorizingCopyWithAssumedAlignmentILi128EEENS4_14SM90_TMA_STOREES22_S24_S24_EEEvvEEEEvNT_6ParamsE) ;  /* 0xffffff6002107950 */ /* 0x000fea0003c3ffff */
        .weak           $__internal_1_$__cuda_sm10x_tcgen05_guardrail_trap_phase_invalid_during_alloc
        .type           $__internal_1_$__cuda_sm10x_tcgen05_guardrail_trap_phase_invalid_during_alloc,@function
        .size           $__internal_1_$__cuda_sm10x_tcgen05_guardrail_trap_phase_invalid_during_alloc,($__internal_2_$__cuda_sm10x_tcgen05_guardrail_trap_unallocated_columns_being_dealloced - $__internal_1_$__cuda_sm10x_tcgen05_guardrail_trap_phase_invalid_during_alloc)
$__internal_1_$__cuda_sm10x_tcgen05_guardrail_trap_phase_invalid_during_alloc:
[----:B------:R-:W-:Y:S05]  /*9fc0*/  BPT.TRAP 0x1 ;  /* 0x000000040000795c */ /* 0x000fea0000300000 */
[----:B------:R-:W-:-:S04]  /*9fd0*/  MOV R3, 0x0 ;  /* 0x0000000000037802 */ /* 0x000fc80000000f00 */
[----:B------:R-:W-:Y:S05]  /*9fe0*/  RET.REL.NODEC R2 `(_ZN7cutlass13device_kernelINS_4gemm6kernel13GemmUniversalIN4cute5tupleIJiiiiEEENS1_10collective13CollectiveMmaINS1_35MainloopSm100TmaUmmaWarpSpecializedILi24ELi2ELi4ENS5_IJNS4_1CILi1EEESB_SB_EEEEENS5_IJNSA_ILi128EEESE_NSA_ILi32EEEEEENS_12float_e4m3_tENS5_IJlSB_lEEESH_SI_NS4_8TiledMMAINS4_8MMA_AtomIJNS4_10MMA_TraitsINS4_19SM100_MMA_F8F6F4_SSEJSH_SH_fSE_SE_NS4_17integral_constantINS4_4UMMA5MajorELSP_0EEESQ_NSN_INSO_7ScaleInELSR_0EEESS_EEEEEENS4_6LayoutISC_NS5_IJNSA_ILi0EEESW_SW_EEEEENS5_IJNS4_10UnderscoreESZ_SZ_EEEEENS4_13SM90_TMA_LOADENS4_14ComposedLayoutINS4_7SwizzleILi1ELi4ELi3EEENS4_18smem_ptr_flag_bitsILi8EEENSV_INS5_IJNSA_ILi8EEESF_EEENS5_IJSF_SB_EEEEEEEvNS4_8identityES12_S1C_vS1D_EENS_8epilogue10collective18CollectiveEpilogueINS1F_23Sm100TmaWarpSpecializedILi2ELi2ELi64ELb0ELb0EEEJSG_NS5_IJNSV_ISE_SB_EENSV_INSA_ILi64EEESB_EEEEESH_SI_SH_SI_NS1F_6fusion15FusionCallbacksIS1J_NS1O_17LinearCombinationISH_fSH_fLNS_15FloatRoundStyleE2EEESG_S1N_JEEENS4_5SM1004TMEM4LOAD26SM100_TMEM_LOAD_32dp32b64xES12_NS13_INS14_ILi2ELi4ELi3EEES17_NSV_INS5_IJS18_S1L_EEENS5_IJS1L_SB_EEEEEEENS4_39AutoVectorizingCopyWithAssumedAlignmentILi128EEENS4_14SM90_TMA_STOREES22_S24_S24_EEEvvEEEEvNT_6ParamsE) ;  /* 0xffffff6002047950 */ /* 0x000fea0003c3ffff */
        .weak           $__internal_2_$__cuda_sm10x_tcgen05_guardrail_trap_unallocated_columns_being_dealloced
        .type           $__internal_2_$__cuda_sm10x_tcgen05_guardrail_trap_unallocated_columns_being_dealloced,@function
        .size           $__internal_2_$__cuda_sm10x_tcgen05_guardrail_trap_unallocated_columns_being_dealloced,(.L_x_204 - $__internal_2_$__cuda_sm10x_tcgen05_guardrail_trap_unallocated_columns_being_dealloced)
$__internal_2_$__cuda_sm10x_tcgen05_guardrail_trap_unallocated_columns_being_dealloced:
[----:B------:R-:W-:Y:S05]  /*9ff0*/  BPT.TRAP 0x1 ;  /* 0x000000040000795c */ /* 0x000fea0000300000 */
[----:B------:R-:W-:-:S04]  /*a000*/  HFMA2 R3, -RZ, RZ, 0, 0 ;  /* 0x00000000ff037431 */ /* 0x000fc800000001ff */
[----:B------:R-:W-:Y:S05]  /*a010*/  RET.REL.NODEC R2 `(_ZN7cutlass13device_kernelINS_4gemm6kernel13GemmUniversalIN4cute5tupleIJiiiiEEENS1_10collective13CollectiveMmaINS1_35MainloopSm100TmaUmmaWarpSpecializedILi24ELi2ELi4ENS5_IJNS4_1CILi1EEESB_SB_EEEEENS5_IJNSA_ILi128EEESE_NSA_ILi32EEEEEENS_12float_e4m3_tENS5_IJlSB_lEEESH_SI_NS4_8TiledMMAINS4_8MMA_AtomIJNS4_10MMA_TraitsINS4_19SM100_MMA_F8F6F4_SSEJSH_SH_fSE_SE_NS4_17integral_constantINS4_4UMMA5MajorELSP_0EEESQ_NSN_INSO_7ScaleInELSR_0EEESS_EEEEEENS4_6LayoutISC_NS5_IJNSA_ILi0EEESW_SW_EEEEENS5_IJNS4_10UnderscoreESZ_SZ_EEEEENS4_13SM90_TMA_LOADENS4_14ComposedLayoutINS4_7SwizzleILi1ELi4ELi3EEENS4_18smem_ptr_flag_bitsILi8EEENSV_INS5_IJNSA_ILi8EEESF_EEENS5_IJSF_SB_EEEEEEEvNS4_8identityES12_S1C_vS1D_EENS_8epilogue10collective18CollectiveEpilogueINS1F_23Sm100TmaWarpSpecializedILi2ELi2ELi64ELb0ELb0EEEJSG_NS5_IJNSV_ISE_SB_EENSV_INSA_ILi64EEESB_EEEEESH_SI_SH_SI_NS1F_6fusion15FusionCallbacksIS1J_NS1O_17LinearCombinationISH_fSH_fLNS_15FloatRoundStyleE2EEESG_S1N_JEEENS4_5SM1004TMEM4LOAD26SM100_TMEM_LOAD_32dp32b64xES12_NS13_INS14_ILi2ELi4ELi3EEES17_NSV_INS5_IJS18_S1L_EEENS5_IJS1L_SB_EEEEEEENS4_39AutoVectorizingCopyWithAssumedAlignmentILi128EEENS4_14SM90_TMA_STOREES22_S24_S24_EEEvvEEEEvNT_6ParamsE) ;  /* 0xffffff5c02f87950 */ /* 0x000fea0003c3ffff */
.L_x_203:
[----:B------:R-:W-:-:S00]  /*a020*/  BRA `(.L_x_203) ;  /* 0xfffffffc00fc7947 */ /* 0x000fc0000383ffff */
[----:B------:R-:W-:-:S00]  /*a030*/  NOP ;  /* 0x0000000000007918 */ /* 0x000fc00000000000 */
        /* <DEDUP_REMOVED lines=12> */
.L_x_204:


//--------------------- .nv.global.init           --------------------------
	.section	.nv.global.init,"aw",@progbits
.nv.global.init:
	.type		$str$27,@object
	.size		$str$27,($str$28 - $str$27)
$str$27:
        /*0000*/ 	.byte	0x28, 0x61, 0x64, 0x64, 0x72, 0x65, 0x73, 0x73, 0x20, 0x26, 0x20, 0x6d, 0x61, 0x73, 0x6b, 0x29
        /*0010*/ 	.byte	0x20, 0x3d, 0x3d, 0x20, 0x30, 0x00
	.type		$str$28,@object
	.size		$str$28,($str$26 - $str$28)
$str$28:
        /*0016*/ 	.byte	0x2f, 0x74, 0x6d, 0x70, 0x2f, 0x63, 0x75, 0x74, 0x6c, 0x61, 0x73, 0x73, 0x5f, 0x73, 0x77, 0x65
        /*0026*/ 	.byte	0x65, 0x70, 0x5f, 0x73, 0x72, 0x63, 0x2f, 0x69, 0x6e, 0x63, 0x6c, 0x75, 0x64, 0x65, 0x2f, 0x63
        /*0036*/ 	.byte	0x75, 0x74, 0x65, 0x2f, 0x70, 0x6f, 0x69, 0x6e, 0x74, 0x65, 0x72, 0x5f, 0x66, 0x6c, 0x61, 0x67
        /*0046*/ 	.byte	0x67, 0x65, 0x64, 0x2e, 0x68, 0x70, 0x70, 0x00
	.type		$str$26,@object
	.size		$str$26,($str$25 - $str$26)
$str$26:
        /*004e*/ 	.byte	0x2f, 0x74, 0x6d, 0x70, 0x2f, 0x63, 0x75, 0x74, 0x6c, 0x61, 0x73, 0x73, 0x5f, 0x73, 0x77, 0x65
        /*005e*/ 	.byte	0x65, 0x70, 0x5f, 0x73, 0x72, 0x63, 0x2f, 0x69, 0x6e, 0x63, 0x6c, 0x75, 0x64, 0x65, 0x2f, 0x63
        /*006e*/ 	.byte	0x75, 0x74, 0x65, 0x2f, 0x61, 0x74, 0x6f, 0x6d, 0x2f, 0x63, 0x6f, 0x70, 0x79, 0x5f, 0x74, 0x72
        /*007e*/ 	.byte	0x61, 0x69, 0x74, 0x73, 0x5f, 0x73, 0x6d, 0x31, 0x30, 0x30, 0x2e, 0x68, 0x70, 0x70, 0x00
	.type		$str$25,@object
	.size		$str$25,(__unnamed_1 - $str$25)
$str$25:
        /*008d*/ 	.byte	0x28, 0x28, 0x75, 0x69, 0x6e, 0x74, 0x33, 0x32, 0x5f, 0x74, 0x28, 0x74, 0x68, 0x72, 0x65, 0x61
        /*009d*/ 	.byte	0x64, 0x49, 0x64, 0x78, 0x2e, 0x78, 0x29, 0x20, 0x2f, 0x20, 0x33, 0x32, 0x29, 0x20, 0x25, 0x20
        /*00ad*/ 	.byte	0x34, 0x29, 0x20, 0x3d, 0x3d, 0x20, 0x28, 0x28, 0x28, 0x74, 0x6d, 0x65, 0x6d, 0x5f, 0x61, 0x64
        /*00bd*/ 	.byte	0x64, 0x72, 0x20, 0x3e, 0x3e, 0x20, 0x31, 0x36, 0x29, 0x20, 0x2f, 0x20, 0x33, 0x32, 0x29, 0x20
        /*00cd*/ 	.byte	0x25, 0x20, 0x34, 0x29, 0x00
	.type		__unnamed_1,@object
	.size		__unnamed_1,(__unnamed_2 - __unnamed_1)
__unnamed_1:
        /*00d2*/ 	.byte	0x61, 0x75, 0x74, 0x6f, 0x20, 0x63, 0x75, 0x74, 0x65, 0x3a, 0x3a, 0x61, 0x73, 0x5f, 0x70, 0x6f
        /* <DEDUP_REMOVED lines=24> */
        /*0262*/ 	.byte	0x43, 0x3c, 0x38, 0x31, 0x39, 0x32, 0x3e, 0x3e, 0x3e, 0x3e, 0x5d, 0x00
	.type		__unnamed_2,@object
	.size		__unnamed_2,(.L_2 - __unnamed_2)
__unnamed_2:
        /* <DEDUP_REMOVED lines=42> */
        /*050e*/ 	.byte	0x3e, 0x3e, 0x3e, 0x3e, 0x5d, 0x00
.L_2:


//--------------------- .nv.shared._ZN7cutlass13device_kernelINS_4gemm6kernel13GemmUniversalIN4cute5tupleIJiiiiEEENS1_10collective13CollectiveMmaINS1_35MainloopSm100TmaUmmaWarpSpecializedILi24ELi2ELi4ENS5_IJNS4_1CILi1EEESB_SB_EEEEENS5_IJNSA_ILi128EEESE_NSA_ILi32EEEEEENS_12float_e4m3_tENS5_IJlSB_lEEESH_SI_NS4_8TiledMMAINS4_8MMA_AtomIJNS4_10MMA_TraitsINS4_19SM100_MMA_F8F6F4_SSEJSH_SH_fSE_SE_NS4_17integral_constantINS4_4UMMA5MajorELSP_0EEESQ_NSN_INSO_7ScaleInELSR_0EEESS_EEEEEENS4_6LayoutISC_NS5_IJNSA_ILi0EEESW_SW_EEEEENS5_IJNS4_10UnderscoreESZ_SZ_EEEEENS4_13SM90_TMA_LOADENS4_14ComposedLayoutINS4_7SwizzleILi1ELi4ELi3EEENS4_18smem_ptr_flag_bitsILi8EEENSV_INS5_IJNSA_ILi8EEESF_EEENS5_IJSF_SB_EEEEEEEvNS4_8identityES12_S1C_vS1D_EENS_8epilogue10collective18CollectiveEpilogueINS1F_23Sm100TmaWarpSpecializedILi2ELi2ELi64ELb0ELb0EEEJSG_NS5_IJNSV_ISE_SB_EENSV_INSA_ILi64EEESB_EEEEESH_SI_SH_SI_NS1F_6fusion15FusionCallbacksIS1J_NS1O_17LinearCombinationISH_fSH_fLNS_15FloatRoundStyleE2EEESG_S1N_JEEENS4_5SM1004TMEM4LOAD26SM100_TMEM_LOAD_32dp32b64xES12_NS13_INS14_ILi2ELi4ELi3EEES17_NSV_INS5_IJS18_S1L_EEENS5_IJS1L_SB_EEEEEEENS4_39AutoVectorizingCopyWithAssumedAlignmentILi128EEENS4_14SM90_TMA_STOREES22_S24_S24_EEEvvEEEEvNT_6ParamsE --------------------------
	.section	.nv.shared._ZN7cutlass13device_kernelINS_4gemm6kernel13GemmUniversalIN4cute5tupleIJiiiiEEENS1_10collective13CollectiveMmaINS1_35MainloopSm100TmaUmmaWarpSpecializedILi24ELi2ELi4ENS5_IJNS4_1CILi1EEESB_SB_EEEEENS5_IJNSA_ILi128EEESE_NSA_ILi32EEEEEENS_12float_e4m3_tENS5_IJlSB_lEEESH_SI_NS4_8TiledMMAINS4_8MMA_AtomIJNS4_10MMA_TraitsINS4_19SM100_MMA_F8F6F4_SSEJSH_SH_fSE_SE_NS4_17integral_constantINS4_4UMMA5MajorELSP_0EEESQ_NSN_INSO_7ScaleInELSR_0EEESS_EEEEEENS4_6LayoutISC_NS5_IJNSA_ILi0EEESW_SW_EEEEENS5_IJNS4_10UnderscoreESZ_SZ_EEEEENS4_13SM90_TMA_LOADENS4_14ComposedLayoutINS4_7SwizzleILi1ELi4ELi3EEENS4_18smem_ptr_flag_bitsILi8EEENSV_INS5_IJNSA_ILi8EEESF_EEENS5_IJSF_SB_EEEEEEEvNS4_8identityES12_S1C_vS1D_EENS_8epilogue10collective18CollectiveEpilogueINS1F_23Sm100TmaWarpSpecializedILi2ELi2ELi64ELb0ELb0EEEJSG_NS5_IJNSV_ISE_SB_EENSV_INSA_ILi64EEESB_EEEEESH_SI_SH_SI_NS1F_6fusion15FusionCallbacksIS1J_NS1O_17LinearCombinationISH_fSH_fLNS_15FloatRoundStyleE2EEESG_S1N_JEEENS4_5SM1004TMEM4LOAD26SM100_TMEM_LOAD_32dp32b64xES12_NS13_INS14_ILi2ELi4ELi3EEES17_NSV_INS5_IJS18_S1L_EEENS5_IJS1L_SB_EEEEEEENS4_39AutoVectorizingCopyWithAssumedAlignmentILi128EEENS4_14SM90_TMA_STOREES22_S24_S24_EEEvvEEEEvNT_6ParamsE,"aw",@nobits
	.sectionflags	@""
	.align	16
	.zero		1024


//--------------------- .nv.shared.reserved.0     --------------------------
	.section	.nv.shared.reserved.0,"aw",@nobits
	.weak		__nv_reservedSMEM_offset_0_alias
	.size		__nv_reservedSMEM_offset_0_alias, 0, 64
	.other		__nv_reservedSMEM_offset_0_alias,@"STO_CUDA_RESERVED_SHARED STV_DEFAULT"
__nv_reservedSMEM_offset_0_alias:
	.zero		0
.nv.shared.reserved.0:
	.zero		64
	.weak		__nv_reservedSMEM_tcgen05_partition
	.type		__nv_reservedSMEM_tcgen05_partition,@object
	.size		__nv_reservedSMEM_tcgen05_partition,(.L_0 - __nv_reservedSMEM_tcgen05_partition)
__nv_reservedSMEM_tcgen05_partition:
	.zero		32
.L_0:


//--------------------- .nv.global                --------------------------
	.section	.nv.global,"aw",@nobits
.nv.global:
	.type		_ZN40_INTERNAL_1a41e864_4_k_cu_391959d6_348474cute1_E,@object
	.size		_ZN40_INTERNAL_1a41e864_4_k_cu_391959d6_348474cute1_E,(_ZN40_INTERNAL_1a41e864_4_k_cu_391959d6_348474cuda3std3__45__cpo6cbeginE - _ZN40_INTERNAL_1a41e864_4_k_cu_391959d6_348474cute1_E)
_ZN40_INTERNAL_1a41e864_4_k_cu_391959d6_348474cute1_E:
	.zero		1
	.type		_ZN40_INTERNAL_1a41e864_4_k_cu_391959d6_348474cuda3std3__45__cpo6cbeginE,@object
	.size		_ZN40_INTERNAL_1a41e864_4_k_cu_391959d6_348474cuda3std3__45__cpo6cbeginE,(_ZN40_INTERNAL_1a41e864_4_k_cu_391959d6_348474cuda3std3__48in_placeE - _ZN40_INTERNAL_1a41e864_4_k_cu_391959d6_348474cuda3std3__45__cpo6cbeginE)
_ZN40_INTERNAL_1a41e864_4_k_cu_391959d6_348474cuda3std3__45__cpo6cbeginE:
	.zero		1
	.type		_ZN40_INTERNAL_1a41e864_4_k_cu_391959d6_348474cuda3std3__48in_placeE,@object
	.size		_ZN40_INTERNAL_1a41e864_4_k_cu_391959d6_348474cuda3std3__48in_placeE,(_ZN40_INTERNAL_1a41e864_4_k_cu_391959d6_348474cuda3std6ranges3__45__cpo9iter_moveE - _ZN40_INTERNAL_1a41e864_4_k_cu_391959d6_348474cuda3std3__48in_placeE)
_ZN40_INTERNAL_1a41e864_4_k_cu_391959d6_348474cuda3std3__48in_placeE:
	.zero		1
	.type		_ZN40_INTERNAL_1a41e864_4_k_cu_391959d6_348474cuda3std6ranges3__45__cpo9iter_moveE,@object
	.size		_ZN40_INTERNAL_1a41e864_4_k_cu_391959d6_348474cuda3std6ranges3__45__cpo9iter_moveE,(_ZN40_INTERNAL_1a41e864_4_k_cu_391959d6_348474cuda3std3__45__cpo5beginE - _ZN40_INTERNAL_1a41e864_4_k_cu_391959d6_348474cuda3std6ranges3__45__cpo9iter_moveE)
_ZN40_INTERNAL_1a41e864_4_k_cu_391959d6_348474cuda3std6ranges3__45__cpo9iter_moveE:
	.zero		1
	.type		_ZN40_INTERNAL_1a41e864_4_k_cu_391959d6_348474cuda3std3__45__cpo5beginE,@object
	.size		_ZN40_INTERNAL_1a41e864_4_k_cu_391959d6_348474cuda3std3__45__cpo5beginE,(_ZN40_INTERNAL_1a41e864_4_k_cu_391959d6_348474cuda3std3__442_GLOBAL__N__1a41e864_4_k_cu_391959d6_348476ignoreE - _ZN40_INTERNAL_1a41e864_4_k_cu_391959d6_348474cuda3std3__45__cpo5beginE)
_ZN40_INTERNAL_1a41e864_4_k_cu_391959d6_348474cuda3std3__45__cpo5beginE:
	.zero		1
	.type		_ZN40_INTERNAL_1a41e864_4_k_cu_391959d6_348474cuda3std3__442_GLOBAL__N__1a41e864_4_k_cu_391959d6_348476ignoreE,@object
	.size		_ZN40_INTERNAL_1a41e864_4_k_cu_391959d6_348474cuda3std3__442_GLOBAL__N__1a41e864_4_k_cu_391959d6_348476ignoreE,(_ZN40_INTERNAL_1a41e864_4_k_cu_391959d6_348474cute7productE - _ZN40_INTERNAL_1a41e864_4_k_cu_391959d6_348474cuda3std3__442_GLOBAL__N__1a41e864_4_k_cu_391959d6_348476ignoreE)
_ZN40_INTERNAL_1a41e864_4_k_cu_391959d6_348474cuda3std3__442_GLOBAL__N__1a41e864_4_k_cu_391959d6_348476ignoreE:
	.zero		1
	.type		_ZN40_INTERNAL_1a41e864_4_k_cu_391959d6_348474cute7productE,@object
	.size		_ZN40_INTERNAL_1a41e864_4_k_cu_391959d6_348474cute7productE,(_ZN40_INTERNAL_1a41e864_4_k_cu_391959d6_348474cuda3std3__45__cpo3endE - _ZN40_INTERNAL_1a41e864_4_k_cu_391959d6_348474cute7productE)
_ZN40_INTERNAL_1a41e864_4_k_cu_391959d6_348474cute7productE:
	.zero		1
	.type		_ZN40_INTERNAL_1a41e864_4_k_cu_391959d6_348474cuda3std3__45__cpo3endE,@object
	.size		_ZN40_INTERNAL_1a41e864_4_k_cu_391959d6_348474cuda3std3__45__cpo3endE,(_ZN40_INTERNAL_1a41e864_4_k_cu_391959d6_348474cuda3std3__419piecewise_constructE - _ZN40_INTERNAL_1a41e864_4_k_cu_391959d6_348474cuda3std3__45__cpo3endE)
_ZN40_INTERNAL_1a41e864_4_k_cu_391959d6_348474cuda3std3__45__cpo3endE:
	.zero		1
	.type		_ZN40_INTERNAL_1a41e864_4_k_cu_391959d6_348474cuda3std3__419piecewise_constructE,@object
	.size		_ZN40_INTERNAL_1a41e864_4_k_cu_391959d6_348474cuda3std3__419piecewise_constructE,(_ZN40_INTERNAL_1a41e864_4_k_cu_391959d6_348474cuda3std3__45__cpo4cendE - _ZN40_INTERNAL_1a41e864_4_k_cu_391959d6_348474cuda3std3__419piecewise_constructE)
_ZN40_INTERNAL_1a41e864_4_k_cu_391959d6_348474cuda3std3__419piecewise_constructE:
	.zero		1
	.type		_ZN40_INTERNAL_1a41e864_4_k_cu_391959d6_348474cuda3std3__45__cpo4cendE,@object
	.size		_ZN40_INTERNAL_1a41e864_4_k_cu_391959d6_348474cuda3std3__45__cpo4cendE,(_ZN40_INTERNAL_1a41e864_4_k_cu_391959d6_348474cuda3std6ranges3__45__cpo4swapE - _ZN40_INTERNAL_1a41e864_4_k_cu_391959d6_348474cuda3std3__45__cpo4cendE)
_ZN40_INTERNAL_1a41e864_4_k_cu_391959d6_348474cuda3std3__45__cpo4cendE:
	.zero		1
	.type		_ZN40_INTERNAL_1a41e864_4_k_cu_391959d6_348474cuda3std6ranges3__45__cpo4swapE,@object
	.size		_ZN40_INTERNAL_1a41e864_4_k_cu_391959d6_348474cuda3std6ranges3__45__cpo4swapE,(.L_10 - _ZN40_INTERNAL_1a41e864_4_k_cu_391959d6_348474cuda3std6ranges3__45__cpo4swapE)
_ZN40_INTERNAL_1a41e864_4_k_cu_391959d6_348474cuda3std6ranges3__45__cpo4swapE:
	.zero		1
.L_10:


//--------------------- .nv.constant0._ZN7cutlass13device_kernelINS_4gemm6kernel13GemmUniversalIN4cute5tupleIJiiiiEEENS1_10collective13CollectiveMmaINS1_35MainloopSm100TmaUmmaWarpSpecializedILi24ELi2ELi4ENS5_IJNS4_1CILi1EEESB_SB_EEEEENS5_IJNSA_ILi128EEESE_NSA_ILi32EEEEEENS_12float_e4m3_tENS5_IJlSB_lEEESH_SI_NS4_8TiledMMAINS4_8MMA_AtomIJNS4_10MMA_TraitsINS4_19SM100_MMA_F8F6F4_SSEJSH_SH_fSE_SE_NS4_17integral_constantINS4_4UMMA5MajorELSP_0EEESQ_NSN_INSO_7ScaleInELSR_0EEESS_EEEEEENS4_6LayoutISC_NS5_IJNSA_ILi0EEESW_SW_EEEEENS5_IJNS4_10UnderscoreESZ_SZ_EEEEENS4_13SM90_TMA_LOADENS4_14ComposedLayoutINS4_7SwizzleILi1ELi4ELi3EEENS4_18smem_ptr_flag_bitsILi8EEENSV_INS5_IJNSA_ILi8EEESF_EEENS5_IJSF_SB_EEEEEEEvNS4_8identityES12_S1C_vS1D_EENS_8epilogue10collective18CollectiveEpilogueINS1F_23Sm100TmaWarpSpecializedILi2ELi2ELi64ELb0ELb0EEEJSG_NS5_IJNSV_ISE_SB_EENSV_INSA_ILi64EEESB_EEEEESH_SI_SH_SI_NS1F_6fusion15FusionCallbacksIS1J_NS1O_17LinearCombinationISH_fSH_fLNS_15FloatRoundStyleE2EEESG_S1N_JEEENS4_5SM1004TMEM4LOAD26SM100_TMEM_LOAD_32dp32b64xES12_NS13_INS14_ILi2ELi4ELi3EEES17_NSV_INS5_IJS18_S1L_EEENS5_IJS1L_SB_EEEEEEENS4_39AutoVectorizingCopyWithAssumedAlignmentILi128EEENS4_14SM90_TMA_STOREES22_S24_S24_EEEvvEEEEvNT_6ParamsE --------------------------
	.section	.nv.constant0._ZN7cutlass13device_kernelINS_4gemm6kernel13GemmUniversalIN4cute5tupleIJiiiiEEENS1_10collective13CollectiveMmaINS1_35MainloopSm100TmaUmmaWarpSpecializedILi24ELi2ELi4ENS5_IJNS4_1CILi1EEESB_SB_EEEEENS5_IJNSA_ILi128EEESE_NSA_ILi32EEEEEENS_12float_e4m3_tENS5_IJlSB_lEEESH_SI_NS4_8TiledMMAINS4_8MMA_AtomIJNS4_10MMA_TraitsINS4_19SM100_MMA_F8F6F4_SSEJSH_SH_fSE_SE_NS4_17integral_constantINS4_4UMMA5MajorELSP_0EEESQ_NSN_INSO_7ScaleInELSR_0EEESS_EEEEEENS4_6LayoutISC_NS5_IJNSA_ILi0EEESW_SW_EEEEENS5_IJNS4_10UnderscoreESZ_SZ_EEEEENS4_13SM90_TMA_LOADENS4_14ComposedLayoutINS4_7SwizzleILi1ELi4ELi3EEENS4_18smem_ptr_flag_bitsILi8EEENSV_INS5_IJNSA_ILi8EEESF_EEENS5_IJSF_SB_EEEEEEEvNS4_8identityES12_S1C_vS1D_EENS_8epilogue10collective18CollectiveEpilogueINS1F_23Sm100TmaWarpSpecializedILi2ELi2ELi64ELb0ELb0EEEJSG_NS5_IJNSV_ISE_SB_EENSV_INSA_ILi64EEESB_EEEEESH_SI_SH_SI_NS1F_6fusion15FusionCallbacksIS1J_NS1O_17LinearCombinationISH_fSH_fLNS_15FloatRoundStyleE2EEESG_S1N_JEEENS4_5SM1004TMEM4LOAD26SM100_TMEM_LOAD_32dp32b64xES12_NS13_INS14_ILi2ELi4ELi3EEES17_NSV_INS5_IJS18_S1L_EEENS5_IJS1L_SB_EEEEEEENS4_39AutoVectorizingCopyWithAssumedAlignmentILi128EEENS4_14SM90_TMA_STOREES22_S24_S24_EEEvvEEEEvNT_6ParamsE,"a",@progbits
	.sectionflags	@""
	.align	4
.nv.constant0._ZN7cutlass13device_kernelINS_4gemm6kernel13GemmUniversalIN4cute5tupleIJiiiiEEENS1_10collective13CollectiveMmaINS1_35MainloopSm100TmaUmmaWarpSpecializedILi24ELi2ELi4ENS5_IJNS4_1CILi1EEESB_SB_EEEEENS5_IJNSA_ILi128EEESE_NSA_ILi32EEEEEENS_12float_e4m3_tENS5_IJlSB_lEEESH_SI_NS4_8TiledMMAINS4_8MMA_AtomIJNS4_10MMA_TraitsINS4_19SM100_MMA_F8F6F4_SSEJSH_SH_fSE_SE_NS4_17integral_constantINS4_4UMMA5MajorELSP_0EEESQ_NSN_INSO_7ScaleInELSR_0EEESS_EEEEEENS4_6LayoutISC_NS5_IJNSA_ILi0EEESW_SW_EEEEENS5_IJNS4_10UnderscoreESZ_SZ_EEEEENS4_13SM90_TMA_LOADENS4_14ComposedLayoutINS4_7SwizzleILi1ELi4ELi3EEENS4_18smem_ptr_flag_bitsILi8EEENSV_INS5_IJNSA_ILi8EEESF_EEENS5_IJSF_SB_EEEEEEEvNS4_8identityES12_S1C_vS1D_EENS_8epilogue10collective18CollectiveEpilogueINS1F_23Sm100TmaWarpSpecializedILi2ELi2ELi64ELb0ELb0EEEJSG_NS5_IJNSV_ISE_SB_EENSV_INSA_ILi64EEESB_EEEEESH_SI_SH_SI_NS1F_6fusion15FusionCallbacksIS1J_NS1O_17LinearCombinationISH_fSH_fLNS_15FloatRoundStyleE2EEESG_S1N_JEEENS4_5SM1004TMEM4LOAD26SM100_TMEM_LOAD_32dp32b64xES12_NS13_INS14_ILi2ELi4ELi3EEES17_NSV_INS5_IJS18_S1L_EEENS5_IJS1L_SB_EEEEEEENS4_39AutoVectorizingCopyWithAssumedAlignmentILi128EEENS4_14SM90_TMA_STOREES22_S24_S24_EEEvvEEEEvNT_6ParamsE:
	.zero		2944


//--------------------- SYMBOLS --------------------------

	.type		.nv.reservedSmem.offset0,@object
	.size		.nv.reservedSmem.offset0,0x4
	.type		.nv.reservedSmem.cap,@object
	.size		.nv.reservedSmem.cap,0x4
	.type		__assertfail,@function
